//
// Generated by NVIDIA NVVM Compiler
//
// Compiler Build ID: CL-36424714
// Cuda compilation tools, release 13.0, V13.0.88
// Based on NVVM 20.0.0
//

.version 9.0
.target sm_100
.address_size 64

	// .globl	_Z19convolution2DKerneliiiiiiPdS_S_
.extern .shared .align 16 .b8 p_img_x[];

.visible .entry _Z19convolution2DKerneliiiiiiPdS_S_(
	.param .u32 _Z19convolution2DKerneliiiiiiPdS_S__param_0,
	.param .u32 _Z19convolution2DKerneliiiiiiPdS_S__param_1,
	.param .u32 _Z19convolution2DKerneliiiiiiPdS_S__param_2,
	.param .u32 _Z19convolution2DKerneliiiiiiPdS_S__param_3,
	.param .u32 _Z19convolution2DKerneliiiiiiPdS_S__param_4,
	.param .u32 _Z19convolution2DKerneliiiiiiPdS_S__param_5,
	.param .u64 .ptr .align 1 _Z19convolution2DKerneliiiiiiPdS_S__param_6,
	.param .u64 .ptr .align 1 _Z19convolution2DKerneliiiiiiPdS_S__param_7,
	.param .u64 .ptr .align 1 _Z19convolution2DKerneliiiiiiPdS_S__param_8
)
{
	.reg .pred 	%p<66>;
	.reg .b32 	%r<323>;
	.reg .b64 	%rd<103>;
	.reg .b64 	%fd<133>;

	ld.param.u32 	%r92, [_Z19convolution2DKerneliiiiiiPdS_S__param_0];
	ld.param.u32 	%r93, [_Z19convolution2DKerneliiiiiiPdS_S__param_1];
	ld.param.u32 	%r94, [_Z19convolution2DKerneliiiiiiPdS_S__param_2];
	ld.param.u32 	%r95, [_Z19convolution2DKerneliiiiiiPdS_S__param_3];
	ld.param.u32 	%r96, [_Z19convolution2DKerneliiiiiiPdS_S__param_4];
	ld.param.u32 	%r97, [_Z19convolution2DKerneliiiiiiPdS_S__param_5];
	ld.param.u64 	%rd6, [_Z19convolution2DKerneliiiiiiPdS_S__param_6];
	ld.param.u64 	%rd7, [_Z19convolution2DKerneliiiiiiPdS_S__param_7];
	ld.param.u64 	%rd8, [_Z19convolution2DKerneliiiiiiPdS_S__param_8];
	cvta.to.global.u64 	%rd1, %rd6;
	cvta.to.global.u64 	%rd2, %rd7;
	cvta.to.global.u64 	%rd3, %rd8;
	mov.u32 	%r1, %ntid.x;
	add.s32 	%r98, %r1, %r97;
	add.s32 	%r2, %r98, -1;
	mov.u32 	%r3, %ntid.y;
	add.s32 	%r99, %r3, %r96;
	add.s32 	%r4, %r99, -1;
	mul.lo.s32 	%r5, %r2, %r4;
	mov.u32 	%r6, %tid.y;
	mov.u32 	%r7, %tid.x;
	mad.lo.s32 	%r296, %r1, %r6, %r7;
	setp.ge.s32 	%p2, %r296, %r5;
	@%p2 bra 	$L__BB0_27;
	setp.lt.s32 	%p3, %r92, 1;
	@%p3 bra 	$L__BB0_27;
	and.b32  	%r9, %r92, 7;
	add.s32 	%r10, %r9, -1;
	and.b32  	%r11, %r92, 3;
	add.s32 	%r12, %r11, -1;
	and.b32  	%r13, %r92, 2147483640;
	and.b32  	%r14, %r92, 1;
	mul.lo.s32 	%r15, %r1, %r3;
	shr.u32 	%r100, %r96, 31;
	add.s32 	%r101, %r96, %r100;
	shr.s32 	%r102, %r101, 1;
	mov.u32 	%r103, %ctaid.y;
	mul.lo.s32 	%r104, %r103, %r3;
	sub.s32 	%r16, %r104, %r102;
	shr.u32 	%r105, %r97, 31;
	add.s32 	%r106, %r97, %r105;
	shr.s32 	%r107, %r106, 1;
	mov.u32 	%r108, %ctaid.x;
	mul.lo.s32 	%r109, %r108, %r1;
	sub.s32 	%r17, %r109, %r107;
$L__BB0_3:
	div.u32 	%r110, %r296, %r2;
	mul.lo.s32 	%r111, %r110, %r2;
	sub.s32 	%r112, %r296, %r111;
	add.s32 	%r19, %r17, %r112;
	add.s32 	%r20, %r16, %r110;
	setp.lt.s32 	%p4, %r19, 0;
	setp.ge.s32 	%p5, %r19, %r95;
	or.pred  	%p6, %p4, %p5;
	setp.lt.s32 	%p7, %r20, 0;
	setp.ge.s32 	%p8, %r20, %r94;
	or.pred  	%p9, %p7, %p8;
	or.pred  	%p11, %p6, %p9;
	@%p11 bra 	$L__BB0_4;
	bra.uni 	$L__BB0_15;
$L__BB0_4:
	setp.lt.u32 	%p19, %r92, 8;
	mov.b32 	%r300, 0;
	@%p19 bra 	$L__BB0_7;
	mov.b32 	%r298, 0;
$L__BB0_6:
	.pragma "nounroll";
	mad.lo.s32 	%r177, %r298, %r5, %r296;
	shl.b32 	%r178, %r177, 3;
	mov.u32 	%r179, p_img_x;
	add.s32 	%r180, %r179, %r178;
	mov.b64 	%rd39, 0;
	st.shared.u64 	[%r180], %rd39;
	shl.b32 	%r181, %r5, 3;
	add.s32 	%r182, %r180, %r181;
	st.shared.u64 	[%r182], %rd39;
	add.s32 	%r183, %r182, %r181;
	st.shared.u64 	[%r183], %rd39;
	add.s32 	%r184, %r183, %r181;
	st.shared.u64 	[%r184], %rd39;
	add.s32 	%r185, %r184, %r181;
	st.shared.u64 	[%r185], %rd39;
	add.s32 	%r186, %r185, %r181;
	st.shared.u64 	[%r186], %rd39;
	add.s32 	%r187, %r186, %r181;
	st.shared.u64 	[%r187], %rd39;
	add.s32 	%r188, %r187, %r181;
	st.shared.u64 	[%r188], %rd39;
	add.s32 	%r298, %r298, 8;
	setp.eq.s32 	%p20, %r298, %r13;
	mov.u32 	%r300, %r13;
	@%p20 bra 	$L__BB0_7;
	bra.uni 	$L__BB0_6;
$L__BB0_7:
	setp.eq.s32 	%p21, %r9, 0;
	@%p21 bra 	$L__BB0_26;
	setp.lt.u32 	%p22, %r10, 3;
	@%p22 bra 	$L__BB0_10;
	mad.lo.s32 	%r189, %r300, %r5, %r296;
	shl.b32 	%r190, %r189, 3;
	mov.u32 	%r191, p_img_x;
	add.s32 	%r192, %r191, %r190;
	mov.b64 	%rd40, 0;
	st.shared.u64 	[%r192], %rd40;
	shl.b32 	%r193, %r5, 3;
	add.s32 	%r194, %r192, %r193;
	st.shared.u64 	[%r194], %rd40;
	add.s32 	%r195, %r194, %r193;
	st.shared.u64 	[%r195], %rd40;
	add.s32 	%r196, %r195, %r193;
	st.shared.u64 	[%r196], %rd40;
	add.s32 	%r300, %r300, 4;
$L__BB0_10:
	setp.eq.s32 	%p23, %r11, 0;
	@%p23 bra 	$L__BB0_26;
	setp.eq.s32 	%p24, %r12, 0;
	@%p24 bra 	$L__BB0_13;
	mad.lo.s32 	%r197, %r300, %r5, %r296;
	shl.b32 	%r198, %r197, 3;
	mov.u32 	%r199, p_img_x;
	add.s32 	%r200, %r199, %r198;
	mov.b64 	%rd41, 0;
	st.shared.u64 	[%r200], %rd41;
	shl.b32 	%r201, %r5, 3;
	add.s32 	%r202, %r200, %r201;
	st.shared.u64 	[%r202], %rd41;
	add.s32 	%r300, %r300, 2;
$L__BB0_13:
	setp.eq.s32 	%p25, %r14, 0;
	@%p25 bra 	$L__BB0_26;
	mad.lo.s32 	%r203, %r300, %r5, %r296;
	shl.b32 	%r204, %r203, 3;
	mov.u32 	%r205, p_img_x;
	add.s32 	%r206, %r205, %r204;
	mov.b64 	%rd42, 0;
	st.shared.u64 	[%r206], %rd42;
	bra.uni 	$L__BB0_26;
$L__BB0_15:
	setp.lt.u32 	%p12, %r92, 8;
	mov.b32 	%r303, 0;
	@%p12 bra 	$L__BB0_18;
	mov.b32 	%r297, 0;
$L__BB0_17:
	.pragma "nounroll";
	mad.lo.s32 	%r115, %r297, %r94, %r20;
	mad.lo.s32 	%r116, %r115, %r95, %r19;
	mul.wide.s32 	%rd9, %r116, 8;
	add.s64 	%rd10, %rd1, %rd9;
	ld.global.f64 	%fd17, [%rd10];
	mad.lo.s32 	%r117, %r297, %r5, %r296;
	shl.b32 	%r118, %r117, 3;
	mov.u32 	%r119, p_img_x;
	add.s32 	%r120, %r119, %r118;
	st.shared.f64 	[%r120], %fd17;
	add.s32 	%r121, %r115, %r94;
	mad.lo.s32 	%r122, %r121, %r95, %r19;
	mul.wide.s32 	%rd11, %r122, 8;
	add.s64 	%rd12, %rd1, %rd11;
	ld.global.f64 	%fd18, [%rd12];
	shl.b32 	%r123, %r5, 3;
	add.s32 	%r124, %r120, %r123;
	st.shared.f64 	[%r124], %fd18;
	add.s32 	%r125, %r121, %r94;
	mad.lo.s32 	%r126, %r125, %r95, %r19;
	mul.wide.s32 	%rd13, %r126, 8;
	add.s64 	%rd14, %rd1, %rd13;
	ld.global.f64 	%fd19, [%rd14];
	add.s32 	%r127, %r124, %r123;
	st.shared.f64 	[%r127], %fd19;
	add.s32 	%r128, %r125, %r94;
	mad.lo.s32 	%r129, %r128, %r95, %r19;
	mul.wide.s32 	%rd15, %r129, 8;
	add.s64 	%rd16, %rd1, %rd15;
	ld.global.f64 	%fd20, [%rd16];
	add.s32 	%r130, %r127, %r123;
	st.shared.f64 	[%r130], %fd20;
	add.s32 	%r131, %r128, %r94;
	mad.lo.s32 	%r132, %r131, %r95, %r19;
	mul.wide.s32 	%rd17, %r132, 8;
	add.s64 	%rd18, %rd1, %rd17;
	ld.global.f64 	%fd21, [%rd18];
	add.s32 	%r133, %r130, %r123;
	st.shared.f64 	[%r133], %fd21;
	add.s32 	%r134, %r131, %r94;
	mad.lo.s32 	%r135, %r134, %r95, %r19;
	mul.wide.s32 	%rd19, %r135, 8;
	add.s64 	%rd20, %rd1, %rd19;
	ld.global.f64 	%fd22, [%rd20];
	add.s32 	%r136, %r133, %r123;
	st.shared.f64 	[%r136], %fd22;
	add.s32 	%r137, %r134, %r94;
	mad.lo.s32 	%r138, %r137, %r95, %r19;
	mul.wide.s32 	%rd21, %r138, 8;
	add.s64 	%rd22, %rd1, %rd21;
	ld.global.f64 	%fd23, [%rd22];
	add.s32 	%r139, %r136, %r123;
	st.shared.f64 	[%r139], %fd23;
	add.s32 	%r140, %r137, %r94;
	mad.lo.s32 	%r141, %r140, %r95, %r19;
	mul.wide.s32 	%rd23, %r141, 8;
	add.s64 	%rd24, %rd1, %rd23;
	ld.global.f64 	%fd24, [%rd24];
	add.s32 	%r142, %r139, %r123;
	st.shared.f64 	[%r142], %fd24;
	add.s32 	%r297, %r297, 8;
	setp.eq.s32 	%p13, %r297, %r13;
	mov.u32 	%r303, %r13;
	@%p13 bra 	$L__BB0_18;
	bra.uni 	$L__BB0_17;
$L__BB0_18:
	setp.eq.s32 	%p14, %r9, 0;
	@%p14 bra 	$L__BB0_26;
	setp.lt.u32 	%p15, %r10, 3;
	@%p15 bra 	$L__BB0_21;
	mad.lo.s32 	%r143, %r303, %r94, %r20;
	mad.lo.s32 	%r144, %r143, %r95, %r19;
	mul.wide.s32 	%rd25, %r144, 8;
	add.s64 	%rd26, %rd1, %rd25;
	ld.global.f64 	%fd25, [%rd26];
	mad.lo.s32 	%r145, %r303, %r5, %r296;
	shl.b32 	%r146, %r145, 3;
	mov.u32 	%r147, p_img_x;
	add.s32 	%r148, %r147, %r146;
	st.shared.f64 	[%r148], %fd25;
	add.s32 	%r149, %r143, %r94;
	mad.lo.s32 	%r150, %r149, %r95, %r19;
	mul.wide.s32 	%rd27, %r150, 8;
	add.s64 	%rd28, %rd1, %rd27;
	ld.global.f64 	%fd26, [%rd28];
	shl.b32 	%r151, %r5, 3;
	add.s32 	%r152, %r148, %r151;
	st.shared.f64 	[%r152], %fd26;
	add.s32 	%r153, %r149, %r94;
	mad.lo.s32 	%r154, %r153, %r95, %r19;
	mul.wide.s32 	%rd29, %r154, 8;
	add.s64 	%rd30, %rd1, %rd29;
	ld.global.f64 	%fd27, [%rd30];
	add.s32 	%r155, %r152, %r151;
	st.shared.f64 	[%r155], %fd27;
	add.s32 	%r156, %r153, %r94;
	mad.lo.s32 	%r157, %r156, %r95, %r19;
	mul.wide.s32 	%rd31, %r157, 8;
	add.s64 	%rd32, %rd1, %rd31;
	ld.global.f64 	%fd28, [%rd32];
	add.s32 	%r158, %r155, %r151;
	st.shared.f64 	[%r158], %fd28;
	add.s32 	%r303, %r303, 4;
$L__BB0_21:
	setp.eq.s32 	%p16, %r11, 0;
	@%p16 bra 	$L__BB0_26;
	setp.eq.s32 	%p17, %r12, 0;
	@%p17 bra 	$L__BB0_24;
	mad.lo.s32 	%r159, %r303, %r94, %r20;
	mad.lo.s32 	%r160, %r159, %r95, %r19;
	mul.wide.s32 	%rd33, %r160, 8;
	add.s64 	%rd34, %rd1, %rd33;
	ld.global.f64 	%fd29, [%rd34];
	mad.lo.s32 	%r161, %r303, %r5, %r296;
	shl.b32 	%r162, %r161, 3;
	mov.u32 	%r163, p_img_x;
	add.s32 	%r164, %r163, %r162;
	st.shared.f64 	[%r164], %fd29;
	add.s32 	%r165, %r159, %r94;
	mad.lo.s32 	%r166, %r165, %r95, %r19;
	mul.wide.s32 	%rd35, %r166, 8;
	add.s64 	%rd36, %rd1, %rd35;
	ld.global.f64 	%fd30, [%rd36];
	shl.b32 	%r167, %r5, 3;
	add.s32 	%r168, %r164, %r167;
	st.shared.f64 	[%r168], %fd30;
	add.s32 	%r303, %r303, 2;
$L__BB0_24:
	setp.eq.s32 	%p18, %r14, 0;
	@%p18 bra 	$L__BB0_26;
	mad.lo.s32 	%r169, %r303, %r94, %r20;
	mad.lo.s32 	%r170, %r169, %r95, %r19;
	mul.wide.s32 	%rd37, %r170, 8;
	add.s64 	%rd38, %rd1, %rd37;
	ld.global.f64 	%fd31, [%rd38];
	mad.lo.s32 	%r171, %r303, %r5, %r296;
	shl.b32 	%r172, %r171, 3;
	mov.u32 	%r173, p_img_x;
	add.s32 	%r174, %r173, %r172;
	st.shared.f64 	[%r174], %fd31;
$L__BB0_26:
	add.s32 	%r296, %r296, %r15;
	setp.lt.s32 	%p26, %r296, %r5;
	@%p26 bra 	$L__BB0_3;
$L__BB0_27:
	bar.sync 	0;
	mov.u32 	%r207, %ctaid.y;
	mad.lo.s32 	%r36, %r207, %r3, %r6;
	mov.u32 	%r208, %ctaid.x;
	mad.lo.s32 	%r37, %r208, %r1, %r7;
	setp.lt.s32 	%p27, %r93, 1;
	@%p27 bra 	$L__BB0_88;
	setp.lt.s32 	%p28, %r92, 1;
	setp.ge.s32 	%p29, %r37, %r95;
	setp.ge.s32 	%p30, %r36, %r94;
	or.pred  	%p1, %p29, %p30;
	@%p28 bra 	$L__BB0_76;
	setp.lt.s32 	%p38, %r96, 1;
	@%p38 bra 	$L__BB0_64;
	setp.lt.s32 	%p46, %r97, 1;
	@%p46 bra 	$L__BB0_52;
	and.b32  	%r38, %r97, 15;
	and.b32  	%r39, %r97, 7;
	and.b32  	%r40, %r97, 2147483632;
	and.b32  	%r41, %r97, 3;
	neg.s32 	%r42, %r40;
	add.s64 	%rd4, %rd2, -56;
	shl.b32 	%r261, %r7, 3;
	mov.u32 	%r262, p_img_x;
	add.s32 	%r263, %r261, %r262;
	add.s32 	%r43, %r263, 64;
	mov.b32 	%r305, 0;
$L__BB0_32:
	mul.lo.s32 	%r45, %r305, %r92;
	mov.f64 	%fd132, 0d0000000000000000;
	mov.b32 	%r306, 0;
$L__BB0_33:
	add.s32 	%r266, %r306, %r45;
	mad.lo.s32 	%r50, %r266, %r96, %r96;
	mad.lo.s32 	%r49, %r306, %r5, %r7;
	mad.lo.s32 	%r51, %r4, %r306, %r6;
	mov.b32 	%r307, 0;
$L__BB0_34:
	setp.lt.u32 	%p54, %r97, 16;
	not.b32 	%r268, %r307;
	add.s32 	%r269, %r50, %r268;
	mad.lo.s32 	%r53, %r269, %r97, %r97;
	add.s32 	%r270, %r307, %r6;
	mad.lo.s32 	%r54, %r270, %r2, %r49;
	mov.b32 	%r312, 0;
	@%p54 bra 	$L__BB0_39;
	sub.s32 	%r271, %r50, %r307;
	mad.lo.s32 	%r309, %r97, %r271, -1;
	add.s32 	%r272, %r51, %r307;
	mul.lo.s32 	%r273, %r2, %r272;
	shl.b32 	%r274, %r273, 3;
	add.s32 	%r308, %r43, %r274;
	mov.u32 	%r310, %r42;
	bra.uni 	$L__BB0_38;
$L__BB0_36:
	mad.lo.s32 	%r294, %r305, %r94, %r36;
	mad.lo.s32 	%r295, %r294, %r95, %r37;
	mul.wide.s32 	%rd101, %r295, 8;
	add.s64 	%rd102, %rd3, %rd101;
	st.global.f64 	[%rd102], %fd132;
$L__BB0_37:
	add.s32 	%r305, %r305, 1;
	setp.eq.s32 	%p65, %r305, %r93;
	@%p65 bra 	$L__BB0_88;
	bra.uni 	$L__BB0_32;
$L__BB0_38:
	.pragma "nounroll";
	mul.wide.s32 	%rd94, %r309, 8;
	add.s64 	%rd95, %rd4, %rd94;
	ld.global.f64 	%fd34, [%rd95+56];
	ld.shared.f64 	%fd35, [%r308+-64];
	fma.rn.f64 	%fd36, %fd34, %fd35, %fd132;
	ld.global.f64 	%fd37, [%rd95+48];
	ld.shared.f64 	%fd38, [%r308+-56];
	fma.rn.f64 	%fd39, %fd37, %fd38, %fd36;
	ld.global.f64 	%fd40, [%rd95+40];
	ld.shared.f64 	%fd41, [%r308+-48];
	fma.rn.f64 	%fd42, %fd40, %fd41, %fd39;
	ld.global.f64 	%fd43, [%rd95+32];
	ld.shared.f64 	%fd44, [%r308+-40];
	fma.rn.f64 	%fd45, %fd43, %fd44, %fd42;
	ld.global.f64 	%fd46, [%rd95+24];
	ld.shared.f64 	%fd47, [%r308+-32];
	fma.rn.f64 	%fd48, %fd46, %fd47, %fd45;
	ld.global.f64 	%fd49, [%rd95+16];
	ld.shared.f64 	%fd50, [%r308+-24];
	fma.rn.f64 	%fd51, %fd49, %fd50, %fd48;
	ld.global.f64 	%fd52, [%rd95+8];
	ld.shared.f64 	%fd53, [%r308+-16];
	fma.rn.f64 	%fd54, %fd52, %fd53, %fd51;
	ld.global.f64 	%fd55, [%rd95];
	ld.shared.f64 	%fd56, [%r308+-8];
	fma.rn.f64 	%fd57, %fd55, %fd56, %fd54;
	ld.global.f64 	%fd58, [%rd95+-8];
	ld.shared.f64 	%fd59, [%r308];
	fma.rn.f64 	%fd60, %fd58, %fd59, %fd57;
	ld.global.f64 	%fd61, [%rd95+-16];
	ld.shared.f64 	%fd62, [%r308+8];
	fma.rn.f64 	%fd63, %fd61, %fd62, %fd60;
	ld.global.f64 	%fd64, [%rd95+-24];
	ld.shared.f64 	%fd65, [%r308+16];
	fma.rn.f64 	%fd66, %fd64, %fd65, %fd63;
	ld.global.f64 	%fd67, [%rd95+-32];
	ld.shared.f64 	%fd68, [%r308+24];
	fma.rn.f64 	%fd69, %fd67, %fd68, %fd66;
	ld.global.f64 	%fd70, [%rd95+-40];
	ld.shared.f64 	%fd71, [%r308+32];
	fma.rn.f64 	%fd72, %fd70, %fd71, %fd69;
	ld.global.f64 	%fd73, [%rd95+-48];
	ld.shared.f64 	%fd74, [%r308+40];
	fma.rn.f64 	%fd75, %fd73, %fd74, %fd72;
	ld.global.f64 	%fd76, [%rd95+-56];
	ld.shared.f64 	%fd77, [%r308+48];
	fma.rn.f64 	%fd78, %fd76, %fd77, %fd75;
	ld.global.f64 	%fd79, [%rd95+-64];
	ld.shared.f64 	%fd80, [%r308+56];
	fma.rn.f64 	%fd132, %fd79, %fd80, %fd78;
	add.s32 	%r310, %r310, 16;
	add.s32 	%r309, %r309, -16;
	add.s32 	%r308, %r308, 128;
	setp.eq.s32 	%p55, %r310, 0;
	mov.u32 	%r312, %r40;
	@%p55 bra 	$L__BB0_39;
	bra.uni 	$L__BB0_38;
$L__BB0_39:
	setp.eq.s32 	%p56, %r38, 0;
	@%p56 bra 	$L__BB0_49;
	add.s32 	%r275, %r38, -1;
	setp.lt.u32 	%p57, %r275, 7;
	@%p57 bra 	$L__BB0_42;
	not.b32 	%r276, %r312;
	add.s32 	%r277, %r53, %r276;
	mul.wide.s32 	%rd96, %r277, 8;
	add.s64 	%rd97, %rd2, %rd96;
	ld.global.f64 	%fd82, [%rd97];
	add.s32 	%r278, %r54, %r312;
	shl.b32 	%r279, %r278, 3;
	mov.u32 	%r280, p_img_x;
	add.s32 	%r281, %r280, %r279;
	ld.shared.f64 	%fd83, [%r281];
	fma.rn.f64 	%fd84, %fd82, %fd83, %fd132;
	ld.global.f64 	%fd85, [%rd97+-8];
	ld.shared.f64 	%fd86, [%r281+8];
	fma.rn.f64 	%fd87, %fd85, %fd86, %fd84;
	ld.global.f64 	%fd88, [%rd97+-16];
	ld.shared.f64 	%fd89, [%r281+16];
	fma.rn.f64 	%fd90, %fd88, %fd89, %fd87;
	ld.global.f64 	%fd91, [%rd97+-24];
	ld.shared.f64 	%fd92, [%r281+24];
	fma.rn.f64 	%fd93, %fd91, %fd92, %fd90;
	ld.global.f64 	%fd94, [%rd97+-32];
	ld.shared.f64 	%fd95, [%r281+32];
	fma.rn.f64 	%fd96, %fd94, %fd95, %fd93;
	ld.global.f64 	%fd97, [%rd97+-40];
	ld.shared.f64 	%fd98, [%r281+40];
	fma.rn.f64 	%fd99, %fd97, %fd98, %fd96;
	ld.global.f64 	%fd100, [%rd97+-48];
	ld.shared.f64 	%fd101, [%r281+48];
	fma.rn.f64 	%fd102, %fd100, %fd101, %fd99;
	ld.global.f64 	%fd103, [%rd97+-56];
	ld.shared.f64 	%fd104, [%r281+56];
	fma.rn.f64 	%fd132, %fd103, %fd104, %fd102;
	add.s32 	%r312, %r312, 8;
$L__BB0_42:
	setp.eq.s32 	%p58, %r39, 0;
	@%p58 bra 	$L__BB0_49;
	add.s32 	%r282, %r39, -1;
	setp.lt.u32 	%p59, %r282, 3;
	@%p59 bra 	$L__BB0_45;
	not.b32 	%r283, %r312;
	add.s32 	%r284, %r53, %r283;
	mul.wide.s32 	%rd98, %r284, 8;
	add.s64 	%rd99, %rd2, %rd98;
	ld.global.f64 	%fd106, [%rd99];
	add.s32 	%r285, %r54, %r312;
	shl.b32 	%r286, %r285, 3;
	mov.u32 	%r287, p_img_x;
	add.s32 	%r288, %r287, %r286;
	ld.shared.f64 	%fd107, [%r288];
	fma.rn.f64 	%fd108, %fd106, %fd107, %fd132;
	ld.global.f64 	%fd109, [%rd99+-8];
	ld.shared.f64 	%fd110, [%r288+8];
	fma.rn.f64 	%fd111, %fd109, %fd110, %fd108;
	ld.global.f64 	%fd112, [%rd99+-16];
	ld.shared.f64 	%fd113, [%r288+16];
	fma.rn.f64 	%fd114, %fd112, %fd113, %fd111;
	ld.global.f64 	%fd115, [%rd99+-24];
	ld.shared.f64 	%fd116, [%r288+24];
	fma.rn.f64 	%fd132, %fd115, %fd116, %fd114;
	add.s32 	%r312, %r312, 4;
$L__BB0_45:
	setp.eq.s32 	%p60, %r41, 0;
	@%p60 bra 	$L__BB0_49;
	setp.eq.s32 	%p61, %r41, 1;
	not.b32 	%r289, %r312;
	add.s32 	%r290, %r53, %r289;
	mul.wide.s32 	%rd100, %r290, 8;
	add.s64 	%rd5, %rd2, %rd100;
	ld.global.f64 	%fd117, [%rd5];
	add.s32 	%r291, %r54, %r312;
	shl.b32 	%r292, %r291, 3;
	mov.u32 	%r293, p_img_x;
	add.s32 	%r68, %r293, %r292;
	ld.shared.f64 	%fd118, [%r68];
	fma.rn.f64 	%fd132, %fd117, %fd118, %fd132;
	@%p61 bra 	$L__BB0_49;
	setp.eq.s32 	%p62, %r41, 2;
	ld.global.f64 	%fd119, [%rd5+-8];
	ld.shared.f64 	%fd120, [%r68+8];
	fma.rn.f64 	%fd132, %fd119, %fd120, %fd132;
	@%p62 bra 	$L__BB0_49;
	ld.global.f64 	%fd121, [%rd5+-16];
	ld.shared.f64 	%fd122, [%r68+16];
	fma.rn.f64 	%fd132, %fd121, %fd122, %fd132;
$L__BB0_49:
	add.s32 	%r307, %r307, 1;
	setp.ne.s32 	%p63, %r307, %r96;
	@%p63 bra 	$L__BB0_34;
	add.s32 	%r306, %r306, 1;
	setp.ne.s32 	%p64, %r306, %r92;
	@%p64 bra 	$L__BB0_33;
	@%p1 bra 	$L__BB0_37;
	bra.uni 	$L__BB0_36;
$L__BB0_52:
	and.b32  	%r71, %r93, 3;
	setp.lt.u32 	%p47, %r93, 4;
	mov.b32 	%r316, 0;
	@%p47 bra 	$L__BB0_57;
	and.b32  	%r316, %r93, 2147483644;
	mov.b32 	%r314, 0;
$L__BB0_54:
	.pragma "nounroll";
	@%p1 bra 	$L__BB0_56;
	mad.lo.s32 	%r245, %r314, %r94, %r36;
	mad.lo.s32 	%r246, %r245, %r95, %r37;
	mul.wide.s32 	%rd77, %r246, 8;
	add.s64 	%rd78, %rd3, %rd77;
	mov.b64 	%rd79, 0;
	st.global.u64 	[%rd78], %rd79;
	add.s32 	%r247, %r245, %r94;
	mad.lo.s32 	%r248, %r247, %r95, %r37;
	mul.wide.s32 	%rd80, %r248, 8;
	add.s64 	%rd81, %rd3, %rd80;
	st.global.u64 	[%rd81], %rd79;
	add.s32 	%r249, %r247, %r94;
	mad.lo.s32 	%r250, %r249, %r95, %r37;
	mul.wide.s32 	%rd82, %r250, 8;
	add.s64 	%rd83, %rd3, %rd82;
	st.global.u64 	[%rd83], %rd79;
	add.s32 	%r251, %r249, %r94;
	mad.lo.s32 	%r252, %r251, %r95, %r37;
	mul.wide.s32 	%rd84, %r252, 8;
	add.s64 	%rd85, %rd3, %rd84;
	st.global.u64 	[%rd85], %rd79;
$L__BB0_56:
	add.s32 	%r314, %r314, 4;
	setp.ne.s32 	%p48, %r314, %r316;
	@%p48 bra 	$L__BB0_54;
$L__BB0_57:
	setp.eq.s32 	%p49, %r71, 0;
	@%p49 bra 	$L__BB0_88;
	setp.eq.s32 	%p50, %r71, 1;
	@%p50 bra 	$L__BB0_62;
	@%p1 bra 	$L__BB0_61;
	mad.lo.s32 	%r253, %r316, %r94, %r36;
	mad.lo.s32 	%r254, %r253, %r95, %r37;
	mul.wide.s32 	%rd86, %r254, 8;
	add.s64 	%rd87, %rd3, %rd86;
	mov.b64 	%rd88, 0;
	st.global.u64 	[%rd87], %rd88;
	add.s32 	%r255, %r253, %r94;
	mad.lo.s32 	%r256, %r255, %r95, %r37;
	mul.wide.s32 	%rd89, %r256, 8;
	add.s64 	%rd90, %rd3, %rd89;
	st.global.u64 	[%rd90], %rd88;
$L__BB0_61:
	add.s32 	%r316, %r316, 2;
$L__BB0_62:
	and.b32  	%r257, %r93, 1;
	setp.eq.b32 	%p51, %r257, 1;
	not.pred 	%p52, %p51;
	or.pred  	%p53, %p52, %p1;
	@%p53 bra 	$L__BB0_88;
	mad.lo.s32 	%r258, %r316, %r94, %r36;
	mad.lo.s32 	%r259, %r258, %r95, %r37;
	mul.wide.s32 	%rd91, %r259, 8;
	add.s64 	%rd92, %rd3, %rd91;
	mov.b64 	%rd93, 0;
	st.global.u64 	[%rd92], %rd93;
	bra.uni 	$L__BB0_88;
$L__BB0_64:
	and.b32  	%r78, %r93, 3;
	setp.lt.u32 	%p39, %r93, 4;
	mov.b32 	%r319, 0;
	@%p39 bra 	$L__BB0_69;
	and.b32  	%r319, %r93, 2147483644;
	mov.b32 	%r317, 0;
$L__BB0_66:
	.pragma "nounroll";
	@%p1 bra 	$L__BB0_68;
	mad.lo.s32 	%r228, %r317, %r94, %r36;
	mad.lo.s32 	%r229, %r228, %r95, %r37;
	mul.wide.s32 	%rd60, %r229, 8;
	add.s64 	%rd61, %rd3, %rd60;
	mov.b64 	%rd62, 0;
	st.global.u64 	[%rd61], %rd62;
	add.s32 	%r230, %r228, %r94;
	mad.lo.s32 	%r231, %r230, %r95, %r37;
	mul.wide.s32 	%rd63, %r231, 8;
	add.s64 	%rd64, %rd3, %rd63;
	st.global.u64 	[%rd64], %rd62;
	add.s32 	%r232, %r230, %r94;
	mad.lo.s32 	%r233, %r232, %r95, %r37;
	mul.wide.s32 	%rd65, %r233, 8;
	add.s64 	%rd66, %rd3, %rd65;
	st.global.u64 	[%rd66], %rd62;
	add.s32 	%r234, %r232, %r94;
	mad.lo.s32 	%r235, %r234, %r95, %r37;
	mul.wide.s32 	%rd67, %r235, 8;
	add.s64 	%rd68, %rd3, %rd67;
	st.global.u64 	[%rd68], %rd62;
$L__BB0_68:
	add.s32 	%r317, %r317, 4;
	setp.ne.s32 	%p40, %r317, %r319;
	@%p40 bra 	$L__BB0_66;
$L__BB0_69:
	setp.eq.s32 	%p41, %r78, 0;
	@%p41 bra 	$L__BB0_88;
	setp.eq.s32 	%p42, %r78, 1;
	@%p42 bra 	$L__BB0_74;
	@%p1 bra 	$L__BB0_73;
	mad.lo.s32 	%r236, %r319, %r94, %r36;
	mad.lo.s32 	%r237, %r236, %r95, %r37;
	mul.wide.s32 	%rd69, %r237, 8;
	add.s64 	%rd70, %rd3, %rd69;
	mov.b64 	%rd71, 0;
	st.global.u64 	[%rd70], %rd71;
	add.s32 	%r238, %r236, %r94;
	mad.lo.s32 	%r239, %r238, %r95, %r37;
	mul.wide.s32 	%rd72, %r239, 8;
	add.s64 	%rd73, %rd3, %rd72;
	st.global.u64 	[%rd73], %rd71;
$L__BB0_73:
	add.s32 	%r319, %r319, 2;
$L__BB0_74:
	and.b32  	%r240, %r93, 1;
	setp.eq.b32 	%p43, %r240, 1;
	not.pred 	%p44, %p43;
	or.pred  	%p45, %p44, %p1;
	@%p45 bra 	$L__BB0_88;
	mad.lo.s32 	%r241, %r319, %r94, %r36;
	mad.lo.s32 	%r242, %r241, %r95, %r37;
	mul.wide.s32 	%rd74, %r242, 8;
	add.s64 	%rd75, %rd3, %rd74;
	mov.b64 	%rd76, 0;
	st.global.u64 	[%rd75], %rd76;
	bra.uni 	$L__BB0_88;
$L__BB0_76:
	and.b32  	%r85, %r93, 3;
	setp.lt.u32 	%p31, %r93, 4;
	mov.b32 	%r322, 0;
	@%p31 bra 	$L__BB0_81;
	and.b32  	%r322, %r93, 2147483644;
	mov.b32 	%r320, 0;
$L__BB0_78:
	.pragma "nounroll";
	@%p1 bra 	$L__BB0_80;
	mad.lo.s32 	%r211, %r320, %r94, %r36;
	mad.lo.s32 	%r212, %r211, %r95, %r37;
	mul.wide.s32 	%rd43, %r212, 8;
	add.s64 	%rd44, %rd3, %rd43;
	mov.b64 	%rd45, 0;
	st.global.u64 	[%rd44], %rd45;
	add.s32 	%r213, %r211, %r94;
	mad.lo.s32 	%r214, %r213, %r95, %r37;
	mul.wide.s32 	%rd46, %r214, 8;
	add.s64 	%rd47, %rd3, %rd46;
	st.global.u64 	[%rd47], %rd45;
	add.s32 	%r215, %r213, %r94;
	mad.lo.s32 	%r216, %r215, %r95, %r37;
	mul.wide.s32 	%rd48, %r216, 8;
	add.s64 	%rd49, %rd3, %rd48;
	st.global.u64 	[%rd49], %rd45;
	add.s32 	%r217, %r215, %r94;
	mad.lo.s32 	%r218, %r217, %r95, %r37;
	mul.wide.s32 	%rd50, %r218, 8;
	add.s64 	%rd51, %rd3, %rd50;
	st.global.u64 	[%rd51], %rd45;
$L__BB0_80:
	add.s32 	%r320, %r320, 4;
	setp.ne.s32 	%p32, %r320, %r322;
	@%p32 bra 	$L__BB0_78;
$L__BB0_81:
	setp.eq.s32 	%p33, %r85, 0;
	@%p33 bra 	$L__BB0_88;
	setp.eq.s32 	%p34, %r85, 1;
	@%p34 bra 	$L__BB0_86;
	@%p1 bra 	$L__BB0_85;
	mad.lo.s32 	%r219, %r322, %r94, %r36;
	mad.lo.s32 	%r220, %r219, %r95, %r37;
	mul.wide.s32 	%rd52, %r220, 8;
	add.s64 	%rd53, %rd3, %rd52;
	mov.b64 	%rd54, 0;
	st.global.u64 	[%rd53], %rd54;
	add.s32 	%r221, %r219, %r94;
	mad.lo.s32 	%r222, %r221, %r95, %r37;
	mul.wide.s32 	%rd55, %r222, 8;
	add.s64 	%rd56, %rd3, %rd55;
	st.global.u64 	[%rd56], %rd54;
$L__BB0_85:
	add.s32 	%r322, %r322, 2;
$L__BB0_86:
	and.b32  	%r223, %r93, 1;
	setp.eq.b32 	%p35, %r223, 1;
	not.pred 	%p36, %p35;
	or.pred  	%p37, %p36, %p1;
	@%p37 bra 	$L__BB0_88;
	mad.lo.s32 	%r224, %r322, %r94, %r36;
	mad.lo.s32 	%r225, %r224, %r95, %r37;
	mul.wide.s32 	%rd57, %r225, 8;
	add.s64 	%rd58, %rd3, %rd57;
	mov.b64 	%rd59, 0;
	st.global.u64 	[%rd58], %rd59;
$L__BB0_88:
	ret;

}


// ===== COMPILED SASS (sm_100) =====

	.target	sm_100

	.elftype	@"ET_EXEC"


//--------------------- .note.nv.tkinfo           --------------------------
	.section	.note.nv.tkinfo,"",@"SHT_NOTE"
	.sectionflags	@"SHF_NOTE_NV_TKINFO"
	.tkinfo
        /*0018*/ 	.word	0x00000002
        /*0030*/ 	.string	""
        /*0030*/ 	.string	"ptxas"
        /*0030*/ 	.string	"Cuda compilation tools, release 13.0, V13.0.88"
        /*0030*/ 	.string	"Build cuda_13.0.r13.0/compiler.36424714_0"
        /*0030*/ 	.string	"-arch sm_100 -m 64 "



//--------------------- .note.nv.cuinfo           --------------------------
	.section	.note.nv.cuinfo,"",@"SHT_NOTE"
	.sectionflags	@"SHF_NOTE_NV_CUINFO"
        /*0018*/ 	.short	0x0002
        /*001a*/ 	.short	0x0064
        /*001c*/ 	.short	0x0082
	.zero		2


//--------------------- .nv.info                  --------------------------
	.section	.nv.info,"",@"SHT_CUDA_INFO"
	.align	4


	//----- nvinfo : EIATTR_REGCOUNT
	.align		4
        /*0000*/ 	.byte	0x04, 0x2f
        /*0002*/ 	.short	(.L_1 - .L_0)
	.align		4
.L_0:
        /*0004*/ 	.word	index@(_Z19convolution2DKerneliiiiiiPdS_S_)
        /*0008*/ 	.word	0x00000020


	//----- nvinfo : EIATTR_FRAME_SIZE
	.align		4
.L_1:
        /*000c*/ 	.byte	0x04, 0x11
        /*000e*/ 	.short	(.L_3 - .L_2)
	.align		4
.L_2:
        /*0010*/ 	.word	index@(_Z19convolution2DKerneliiiiiiPdS_S_)
        /*0014*/ 	.word	0x00000000


	//----- nvinfo : EIATTR_MIN_STACK_SIZE
	.align		4
.L_3:
        /*0018*/ 	.byte	0x04, 0x12
        /*001a*/ 	.short	(.L_5 - .L_4)
	.align		4
.L_4:
        /*001c*/ 	.word	index@(_Z19convolution2DKerneliiiiiiPdS_S_)
        /*0020*/ 	.word	0x00000000
.L_5:


//--------------------- .nv.compat                --------------------------
	.section	.nv.compat,"",@"SHT_CUDA_COMPAT_INFO"
	.align	4
        /*0000*/ 	.byte	0x02, 0x09, 0x00, 0x00, 0x02, 0x02, 0x01, 0x00, 0x02, 0x05, 0x05, 0x00, 0x03, 0x07, 0x01, 0x01
        /*0010*/ 	.byte	0x02, 0x03, 0x00, 0x00, 0x02, 0x06, 0x01, 0x00, 0x04, 0x0b, 0x08, 0x00, 0x01, 0x00, 0x00, 0x00
        /*0020*/ 	.byte	0x00, 0x00, 0x00, 0x00


//--------------------- .nv.info._Z19convolution2DKerneliiiiiiPdS_S_ --------------------------
	.section	.nv.info._Z19convolution2DKerneliiiiiiPdS_S_,"",@"SHT_CUDA_INFO"
	.sectionflags	@""
	.align	4


	//----- nvinfo : EIATTR_CUDA_API_VERSION
	.align		4
        /*0000*/ 	.byte	0x04, 0x37
        /*0002*/ 	.short	(.L_7 - .L_6)
.L_6:
        /*0004*/ 	.word	0x00000082


	//----- nvinfo : EIATTR_KPARAM_INFO
	.align		4
.L_7:
        /*0008*/ 	.byte	0x04, 0x17
        /*000a*/ 	.short	(.L_9 - .L_8)
.L_8:
        /*000c*/ 	.word	0x00000000
        /*0010*/ 	.short	0x0008
        /*0012*/ 	.short	0x0028
        /*0014*/ 	.byte	0x00, 0xf5, 0x21, 0x00


	//----- nvinfo : EIATTR_KPARAM_INFO
	.align		4
.L_9:
        /*0018*/ 	.byte	0x04, 0x17
        /*001a*/ 	.short	(.L_11 - .L_10)
.L_10:
        /*001c*/ 	.word	0x00000000
        /*0020*/ 	.short	0x0007
        /*0022*/ 	.short	0x0020
        /*0024*/ 	.byte	0x00, 0xf5, 0x21, 0x00


	//----- nvinfo : EIATTR_KPARAM_INFO
	.align		4
.L_11:
        /*0028*/ 	.byte	0x04, 0x17
        /*002a*/ 	.short	(.L_13 - .L_12)
.L_12:
        /*002c*/ 	.word	0x00000000
        /*0030*/ 	.short	0x0006
        /*0032*/ 	.short	0x0018
        /*0034*/ 	.byte	0x00, 0xf5, 0x21, 0x00


	//----- nvinfo : EIATTR_KPARAM_INFO
	.align		4
.L_13:
        /*0038*/ 	.byte	0x04, 0x17
        /*003a*/ 	.short	(.L_15 - .L_14)
.L_14:
        /*003c*/ 	.word	0x00000000
        /*0040*/ 	.short	0x0005
        /*0042*/ 	.short	0x0014
        /*0044*/ 	.byte	0x00, 0xf0, 0x11, 0x00


	//----- nvinfo : EIATTR_KPARAM_INFO
	.align		4
.L_15:
        /*0048*/ 	.byte	0x04, 0x17
        /*004a*/ 	.short	(.L_17 - .L_16)
.L_16:
        /*004c*/ 	.word	0x00000000
        /*0050*/ 	.short	0x0004
        /*0052*/ 	.short	0x0010
        /*0054*/ 	.byte	0x00, 0xf0, 0x11, 0x00


	//----- nvinfo : EIATTR_KPARAM_INFO
	.align		4
.L_17:
        /*0058*/ 	.byte	0x04, 0x17
        /*005a*/ 	.short	(.L_19 - .L_18)
.L_18:
        /*005c*/ 	.word	0x00000000
        /*0060*/ 	.short	0x0003
        /*0062*/ 	.short	0x000c
        /*0064*/ 	.byte	0x00, 0xf0, 0x11, 0x00


	//----- nvinfo : EIATTR_KPARAM_INFO
	.align		4
.L_19:
        /*0068*/ 	.byte	0x04, 0x17
        /*006a*/ 	.short	(.L_21 - .L_20)
.L_20:
        /*006c*/ 	.word	0x00000000
        /*0070*/ 	.short	0x0002
        /*0072*/ 	.short	0x0008
        /*0074*/ 	.byte	0x00, 0xf0, 0x11, 0x00


	//----- nvinfo : EIATTR_KPARAM_INFO
	.align		4
.L_21:
        /*0078*/ 	.byte	0x04, 0x17
        /*007a*/ 	.short	(.L_23 - .L_22)
.L_22:
        /*007c*/ 	.word	0x00000000
        /*0080*/ 	.short	0x0001
        /*0082*/ 	.short	0x0004
        /*0084*/ 	.byte	0x00, 0xf0, 0x11, 0x00


	//----- nvinfo : EIATTR_KPARAM_INFO
	.align		4
.L_23:
        /*0088*/ 	.byte	0x04, 0x17
        /*008a*/ 	.short	(.L_25 - .L_24)
.L_24:
        /*008c*/ 	.word	0x00000000
        /*0090*/ 	.short	0x0000
        /*0092*/ 	.short	0x0000
        /*0094*/ 	.byte	0x00, 0xf0, 0x11, 0x00


	//----- nvinfo : EIATTR_SPARSE_MMA_MASK
	.align		4
.L_25:
        /*0098*/ 	.byte	0x03, 0x50
        /*009a*/ 	.short	0x0000


	//----- nvinfo : EIATTR_MAXREG_COUNT
	.align		4
        /*009c*/ 	.byte	0x03, 0x1b
        /*009e*/ 	.short	0x00ff


	//----- nvinfo : EIATTR_NUM_BARRIERS
	.align		4
        /*00a0*/ 	.byte	0x02, 0x4c
        /*00a2*/ 	.byte	0x01
	.zero		1


	//----- nvinfo : EIATTR_MERCURY_ISA_VERSION
	.align		4
        /*00a4*/ 	.byte	0x03, 0x5f
        /*00a6*/ 	.short	0x0101


	//----- nvinfo : EIATTR_VRC_CTA_INIT_COUNT
	.align		4
        /*00a8*/ 	.byte	0x02, 0x4a
	.zero		1
	.zero		1


	//----- nvinfo : EIATTR_EXIT_INSTR_OFFSETS
	.align		4
        /*00ac*/ 	.byte	0x04, 0x1c
        /*00ae*/ 	.short	(.L_27 - .L_26)


	//   ....[0]....
.L_26:
        /*00b0*/ 	.word	0x00001120


	//   ....[1]....
        /*00b4*/ 	.word	0x00001f70


	//   ....[2]....
        /*00b8*/ 	.word	0x00002170


	//   ....[3]....
        /*00bc*/ 	.word	0x000022b0


	//   ....[4]....
        /*00c0*/ 	.word	0x00002320


	//   ....[5]....
        /*00c4*/ 	.word	0x00002510


	//   ....[6]....
        /*00c8*/ 	.word	0x00002650


	//   ....[7]....
        /*00cc*/ 	.word	0x000026c0


	//   ....[8]....
        /*00d0*/ 	.word	0x000028b0


	//   ....[9]....
        /*00d4*/ 	.word	0x000029f0


	//   ....[10]....
        /*00d8*/ 	.word	0x00002a60


	//----- nvinfo : EIATTR_CRS_STACK_SIZE
	.align		4
.L_27:
        /*00dc*/ 	.byte	0x04, 0x1e
        /*00de*/ 	.short	(.L_29 - .L_28)
.L_28:
        /*00e0*/ 	.word	0x00000000


	//----- nvinfo : EIATTR_CBANK_PARAM_SIZE
	.align		4
.L_29:
        /*00e4*/ 	.byte	0x03, 0x19
        /*00e6*/ 	.short	0x0030


	//----- nvinfo : EIATTR_PARAM_CBANK
	.align		4
        /*00e8*/ 	.byte	0x04, 0x0a
        /*00ea*/ 	.short	(.L_31 - .L_30)
	.align		4
.L_30:
        /*00ec*/ 	.word	index@(.nv.constant0._Z19convolution2DKerneliiiiiiPdS_S_)
        /*00f0*/ 	.short	0x0380
        /*00f2*/ 	.short	0x0030


	//----- nvinfo : EIATTR_SW_WAR
	.align		4
.L_31:
        /*00f4*/ 	.byte	0x04, 0x36
        /*00f6*/ 	.short	(.L_33 - .L_32)
.L_32:
        /*00f8*/ 	.word	0x00000008
.L_33:


//--------------------- .nv.callgraph             --------------------------
	.section	.nv.callgraph,"",@"SHT_CUDA_CALLGRAPH"
	.align	4
	.sectionentsize	8
	.align		4
        /*0000*/ 	.word	0x00000000
	.align		4
        /*0004*/ 	.word	0xffffffff
	.align		4
        /*0008*/ 	.word	0x00000000
	.align		4
        /*000c*/ 	.word	0xfffffffe
	.align		4
        /*0010*/ 	.word	0x00000000
	.align		4
        /*0014*/ 	.word	0xfffffffd
	.align		4
        /*0018*/ 	.word	0x00000000
	.align		4
        /*001c*/ 	.word	0xfffffffc


//--------------------- .text._Z19convolution2DKerneliiiiiiPdS_S_ --------------------------
	.section	.text._Z19convolution2DKerneliiiiiiPdS_S_,"ax",@progbits
	.align	128
        .global         _Z19convolution2DKerneliiiiiiPdS_S_
        .type           _Z19convolution2DKerneliiiiiiPdS_S_,@function
        .size           _Z19convolution2DKerneliiiiiiPdS_S_,(.L_x_47 - _Z19convolution2DKerneliiiiiiPdS_S_)
        .other          _Z19convolution2DKerneliiiiiiPdS_S_,@"STO_CUDA_ENTRY STV_DEFAULT"
_Z19convolution2DKerneliiiiiiPdS_S_:
.text._Z19convolution2DKerneliiiiiiPdS_S_:
[----:B------:R-:W-:Y:S01]  /*0000*/  LDC R1, c[0x0][0x37c] ;  /* 0x0000df00ff017b82 */ /* 0x000fe20000000800 */
[----:B------:R-:W0:Y:S07]  /*0010*/  S2R R0, SR_TID.Y ;  /* 0x0000000000007919 */ /* 0x000e2e0000002200 */
[----:B------:R-:W1:Y:S01]  /*0020*/  LDC R2, c[0x0][0x360] ;  /* 0x0000d800ff027b82 */ /* 0x000e620000000800 */
[----:B------:R-:W2:Y:S01]  /*0030*/  LDCU UR4, c[0x0][0x380] ;  /* 0x00007000ff0477ac */ /* 0x000ea20008000800 */
[----:B------:R-:W-:Y:S01]  /*0040*/  BSSY.RECONVERGENT B0, `(.L_x_0) ;  /* 0x0000107000007945 */ /* 0x000fe20003800200 */
[----:B------:R-:W0:Y:S01]  /*0050*/  S2R R9, SR_TID.X ;  /* 0x0000000000097919 */ /* 0x000e220000002100 */
[----:B------:R-:W3:Y:S04]  /*0060*/  LDCU.64 UR12, c[0x0][0x358] ;  /* 0x00006b00ff0c77ac */ /* 0x000ee80008000a00 */
[----:B------:R-:W1:Y:S08]  /*0070*/  LDC.64 R12, c[0x0][0x390] ;  /* 0x0000e400ff0c7b82 */ /* 0x000e700000000a00 */
[----:B------:R-:W4:Y:S01]  /*0080*/  LDC R3, c[0x0][0x364] ;  /* 0x0000d900ff037b82 */ /* 0x000f220000000800 */
[----:B--2---:R-:W-:-:S04]  /*0090*/  MOV R5, UR4 ;  /* 0x0000000400057c02 */ /* 0x004fc80008000f00 */
[----:B------:R-:W-:Y:S02]  /*00a0*/  ISETP.GE.AND P0, PT, R5, 0x1, PT ;  /* 0x000000010500780c */ /* 0x000fe40003f06270 */
[C---:B-1----:R-:W-:Y:S01]  /*00b0*/  IADD3 R4, PT, PT, R2.reuse, -0x1, R13 ;  /* 0xffffffff02047810 */ /* 0x042fe20007ffe00d */
[----:B0-----:R-:W-:Y:S01]  /*00c0*/  IMAD R9, R2, R0, R9 ;  /* 0x0000000002097224 */ /* 0x001fe200078e0209 */
[----:B----4-:R-:W-:-:S05]  /*00d0*/  IADD3 R7, PT, PT, R3, -0x1, R12 ;  /* 0xffffffff03077810 */ /* 0x010fca0007ffe00c */
[----:B------:R-:W-:-:S05]  /*00e0*/  IMAD R6, R4, R7, RZ ;  /* 0x0000000704067224 */ /* 0x000fca00078e02ff */
[----:B------:R-:W-:-:S13]  /*00f0*/  ISETP.GE.OR P0, PT, R9, R6, !P0 ;  /* 0x000000060900720c */ /* 0x000fda0004706670 */
[----:B---3--:R-:W-:Y:S05]  /*0100*/  @P0 BRA `(.L_x_1) ;  /* 0x0000000c00e80947 */ /* 0x008fea0003800000 */
[----:B------:R-:W0:Y:S01]  /*0110*/  S2UR UR4, SR_CTAID.Y ;  /* 0x00000000000479c3 */ /* 0x000e220000002600 */
[----:B------:R-:W-:Y:S01]  /*0120*/  LEA.HI R12, R12, R12, RZ, 0x1 ;  /* 0x0000000c0c0c7211 */ /* 0x000fe200078f08ff */
[----:B------:R-:W-:Y:S01]  /*0130*/  IMAD.MOV.U32 R7, RZ, RZ, R9 ;  /* 0x000000ffff077224 */ /* 0x000fe200078e0009 */
[----:B------:R-:W-:Y:S01]  /*0140*/  LEA.HI R13, R13, R13, RZ, 0x1 ;  /* 0x0000000d0d0d7211 */ /* 0x000fe200078f08ff */
[----:B------:R-:W-:Y:S01]  /*0150*/  IMAD R18, R2, R3, RZ ;  /* 0x0000000302127224 */ /* 0x000fe200078e02ff */
[----:B------:R-:W-:Y:S02]  /*0160*/  LOP3.LUT R9, R5, 0x3, RZ, 0xc0, !PT ;  /* 0x0000000305097812 */ /* 0x000fe400078ec0ff */
[----:B------:R-:W-:Y:S01]  /*0170*/  SHF.R.S32.HI R12, RZ, 0x1, R12 ;  /* 0x00000001ff0c7819 */ /* 0x000fe2000001140c */
[----:B------:R-:W1:Y:S01]  /*0180*/  S2UR UR5, SR_CTAID.X ;  /* 0x00000000000579c3 */ /* 0x000e620000002500 */
[----:B------:R-:W-:Y:S01]  /*0190*/  SHF.R.S32.HI R13, RZ, 0x1, R13 ;  /* 0x00000001ff0d7819 */ /* 0x000fe2000001140d */
[----:B------:R-:W-:Y:S01]  /*01a0*/  VIADD R20, R9, 0xffffffff ;  /* 0xffffffff09147836 */ /* 0x000fe20000000000 */
[----:B------:R-:W-:-:S02]  /*01b0*/  LOP3.LUT R8, R5, 0x7, RZ, 0xc0, !PT ;  /* 0x0000000705087812 */ /* 0x000fc400078ec0ff */
[C---:B------:R-:W-:Y:S02]  /*01c0*/  LOP3.LUT R10, R5.reuse, 0x7ffffff8, RZ, 0xc0, !PT ;  /* 0x7ffffff8050a7812 */ /* 0x040fe400078ec0ff */
[----:B------:R-:W-:Y:S02]  /*01d0*/  LOP3.LUT R11, R5, 0x1, RZ, 0xc0, !PT ;  /* 0x00000001050b7812 */ /* 0x000fe400078ec0ff */
[----:B------:R-:W-:Y:S01]  /*01e0*/  IADD3 R19, PT, PT, R8, -0x1, RZ ;  /* 0xffffffff08137810 */ /* 0x000fe20007ffe0ff */
[----:B0-----:R-:W-:Y:S02]  /*01f0*/  IMAD R21, R3, UR4, -R12 ;  /* 0x0000000403157c24 */ /* 0x001fe4000f8e0a0c */
[----:B-1----:R-:W-:-:S07]  /*0200*/  IMAD R22, R2, UR5, -R13 ;  /* 0x0000000502167c24 */ /* 0x002fce000f8e0a0d */
.L_x_13:
[----:B0-----:R-:W0:Y:S01]  /*0210*/  I2F.U32.RP R5, R4 ;  /* 0x0000000400057306 */ /* 0x001e220000209000 */
[----:B-12---:R-:W-:Y:S01]  /*0220*/  IMAD.MOV R15, RZ, RZ, -R4 ;  /* 0x000000ffff0f7224 */ /* 0x006fe200078e0a04 */
[----:B------:R-:W-:Y:S01]  /*0230*/  ISETP.NE.U32.AND P2, PT, R4, RZ, PT ;  /* 0x000000ff0400720c */ /* 0x000fe20003f45070 */
[----:B------:R-:W-:Y:S05]  /*0240*/  BSSY.RECONVERGENT B1, `(.L_x_2) ;  /* 0x00000e3000017945 */ /* 0x000fea0003800200 */
[----:B0-----:R-:W0:Y:S02]  /*0250*/  MUFU.RCP R5, R5 ;  /* 0x0000000500057308 */ /* 0x001e240000001000 */
[----:B0--3--:R-:W-:-:S06]  /*0260*/  IADD3 R12, PT, PT, R5, 0xffffffe, RZ ;  /* 0x0ffffffe050c7810 */ /* 0x009fcc0007ffe0ff */
[----:B------:R0:W1:Y:S02]  /*0270*/  F2I.FTZ.U32.TRUNC.NTZ R13, R12 ;  /* 0x0000000c000d7305 */ /* 0x000064000021f000 */
[----:B0-----:R-:W-:Y:S02]  /*0280*/  HFMA2 R12, -RZ, RZ, 0, 0 ;  /* 0x00000000ff0c7431 */ /* 0x001fe400000001ff */
[----:B-1----:R-:W-:-:S04]  /*0290*/  IMAD R15, R15, R13, RZ ;  /* 0x0000000d0f0f7224 */ /* 0x002fc800078e02ff */
[----:B------:R-:W-:-:S06]  /*02a0*/  IMAD.HI.U32 R14, R13, R15, R12 ;  /* 0x0000000f0d0e7227 */ /* 0x000fcc00078e000c */
[----:B------:R-:W-:-:S04]  /*02b0*/  IMAD.HI.U32 R14, R14, R7, RZ ;  /* 0x000000070e0e7227 */ /* 0x000fc800078e00ff */
[----:B------:R-:W-:-:S04]  /*02c0*/  IMAD.MOV R13, RZ, RZ, -R14 ;  /* 0x000000ffff0d7224 */ /* 0x000fc800078e0a0e */
[----:B------:R-:W-:-:S05]  /*02d0*/  IMAD R13, R4, R13, R7 ;  /* 0x0000000d040d7224 */ /* 0x000fca00078e0207 */
[----:B------:R-:W-:-:S13]  /*02e0*/  ISETP.GE.U32.AND P0, PT, R13, R4, PT ;  /* 0x000000040d00720c */ /* 0x000fda0003f06070 */
[----:B------:R-:W-:Y:S01]  /*02f0*/  @P0 IADD3 R13, PT, PT, -R4, R13, RZ ;  /* 0x0000000d040d0210 */ /* 0x000fe20007ffe1ff */
[----:B------:R-:W-:-:S03]  /*0300*/  @P0 VIADD R14, R14, 0x1 ;  /* 0x000000010e0e0836 */ /* 0x000fc60000000000 */
[----:B------:R-:W-:Y:S02]  /*0310*/  ISETP.GE.U32.AND P1, PT, R13, R4, PT ;  /* 0x000000040d00720c */ /* 0x000fe40003f26070 */
[----:B------:R-:W0:Y:S11]  /*0320*/  LDC.64 R12, c[0x0][0x388] ;  /* 0x0000e200ff0c7b82 */ /* 0x000e360000000a00 */
[----:B------:R-:W-:-:S02]  /*0330*/  @P1 IADD3 R14, PT, PT, R14, 0x1, RZ ;  /* 0x000000010e0e1810 */ /* 0x000fc40007ffe0ff */
[----:B------:R-:W-:-:S04]  /*0340*/  @!P2 LOP3.LUT R14, RZ, R4, RZ, 0x33, !PT ;  /* 0x00000004ff0ea212 */ /* 0x000fc800078e33ff */
[----:B------:R-:W-:Y:S01]  /*0350*/  IADD3 R23, PT, PT, R21, R14, RZ ;  /* 0x0000000e15177210 */ /* 0x000fe20007ffe0ff */
[----:B------:R-:W-:-:S04]  /*0360*/  IMAD.MOV R5, RZ, RZ, -R14 ;  /* 0x000000ffff057224 */ /* 0x000fc800078e0a0e */
[----:B------:R-:W-:Y:S01]  /*0370*/  IMAD R5, R4, R5, R7 ;  /* 0x0000000504057224 */ /* 0x000fe200078e0207 */
[----:B0-----:R-:W-:-:S03]  /*0380*/  ISETP.GE.AND P1, PT, R23, R12, PT ;  /* 0x0000000c1700720c */ /* 0x001fc60003f26270 */
[----:B------:R-:W-:Y:S01]  /*0390*/  IMAD.IADD R24, R22, 0x1, R5 ;  /* 0x0000000116187824 */ /* 0x000fe200078e0205 */
[----:B------:R-:W-:-:S04]  /*03a0*/  ISETP.LT.OR P1, PT, R23, RZ, P1 ;  /* 0x000000ff1700720c */ /* 0x000fc80000f21670 */
[----:B------:R-:W-:-:S04]  /*03b0*/  ISETP.GE.AND P0, PT, R24, R13, PT ;  /* 0x0000000d1800720c */ /* 0x000fc80003f06270 */
[----:B------:R-:W-:-:S04]  /*03c0*/  ISETP.LT.OR P0, PT, R24, RZ, P0 ;  /* 0x000000ff1800720c */ /* 0x000fc80000701670 */
[----:B------:R-:W-:-:S13]  /*03d0*/  PLOP3.LUT P0, PT, P0, P1, PT, 0xf8, 0x8f ;  /* 0x00000000008f781c */ /* 0x000fda0000703f70 */
[----:B------:R-:W-:Y:S05]  /*03e0*/  @P0 BRA `(.L_x_3) ;  /* 0x0000000800140947 */ /* 0x000fea0003800000 */
[----:B------:R-:W0:Y:S01]  /*03f0*/  LDCU UR4, c[0x0][0x380] ;  /* 0x00007000ff0477ac */ /* 0x000e220008000800 */
[----:B------:R-:W-:Y:S01]  /*0400*/  IMAD.MOV.U32 R25, RZ, RZ, RZ ;  /* 0x000000ffff197224 */ /* 0x000fe200078e00ff */
[----:B0-----:R-:W-:-:S04]  /*0410*/  MOV R5, UR4 ;  /* 0x0000000400057c02 */ /* 0x001fc80008000f00 */
[----:B------:R-:W-:-:S13]  /*0420*/  ISETP.GE.U32.AND P0, PT, R5, 0x8, PT ;  /* 0x000000080500780c */ /* 0x000fda0003f06070 */
[----:B------:R-:W-:Y:S05]  /*0430*/  @!P0 BRA `(.L_x_4) ;  /* 0x0000000000e88947 */ /* 0x000fea0003800000 */
[----:B------:R-:W0:Y:S01]  /*0440*/  S2UR UR5, SR_CgaCtaId ;  /* 0x00000000000579c3 */ /* 0x000e220000008800 */
[----:B------:R-:W-:Y:S02]  /*0450*/  UMOV UR4, 0x400 ;  /* 0x0000040000047882 */ /* 0x000fe40000000000 */
[----:B0-----:R-:W-:-:S03]  /*0460*/  ULEA UR5, UR5, UR4, 0x18 ;  /* 0x0000000405057291 */ /* 0x001fc6000f8ec0ff */
[----:B------:R-:W-:-:S09]  /*0470*/  UMOV UR4, URZ ;  /* 0x000000ff00047c82 */ /* 0x000fd20008000000 */
.L_x_5:
[----:B0-----:R-:W0:Y:S01]  /*0480*/  LDC.64 R14, c[0x0][0x398] ;  /* 0x0000e600ff0e7b82 */ /* 0x001e220000000a00 */
[----:B------:R-:W-:-:S04]  /*0490*/  IMAD R27, R12, UR4, R23 ;  /* 0x000000040c1b7c24 */ /* 0x000fc8000f8e0217 */
[C---:B------:R-:W-:Y:S01]  /*04a0*/  IMAD R17, R27.reuse, R13, R24 ;  /* 0x0000000d1b117224 */ /* 0x040fe200078e0218 */
[----:B------:R-:W-:-:S05]  /*04b0*/  IADD3 R27, PT, PT, R27, R12, RZ ;  /* 0x0000000c1b1b7210 */ /* 0x000fca0007ffe0ff */
[----:B------:R-:W-:Y:S02]  /*04c0*/  IMAD R29, R27, R13, R24 ;  /* 0x0000000d1b1d7224 */ /* 0x000fe400078e0218 */
[----:B0-----:R-:W-:-:S04]  /*04d0*/  IMAD.WIDE R16, R17, 0x8, R14 ;  /* 0x0000000811107825 */ /* 0x001fc800078e020e */
[----:B------:R-:W-:Y:S02]  /*04e0*/  IMAD.WIDE R28, R29, 0x8, R14 ;  /* 0x000000081d1c7825 */ /* 0x000fe400078e020e */
[----:B------:R-:W2:Y:S02]  /*04f0*/  LDG.E.64 R16, desc[UR12][R16.64] ;  /* 0x0000000c10107981 */ /* 0x000ea4000c1e1b00 */
[----:B------:R-:W-:Y:S02]  /*0500*/  IMAD R26, R6, UR4, R7 ;  /* 0x00000004061a7c24 */ /* 0x000fe4000f8e0207 */
[----:B------:R-:W3:Y:S01]  /*0510*/  LDG.E.64 R28, desc[UR12][R28.64] ;  /* 0x0000000c1c1c7981 */ /* 0x000ee2000c1e1b00 */
[----:B------:R-:W-:Y:S02]  /*0520*/  IADD3 R27, PT, PT, R27, R12, RZ ;  /* 0x0000000c1b1b7210 */ /* 0x000fe40007ffe0ff */
[----:B------:R-:W-:-:S05]  /*0530*/  LEA R26, R26, UR5, 0x3 ;  /* 0x000000051a1a7c11 */ /* 0x000fca000f8e18ff */
[----:B------:R-:W-:Y:S01]  /*0540*/  IMAD R25, R6, 0x8, R26 ;  /* 0x0000000806197824 */ /* 0x000fe200078e021a */
[----:B--2---:R0:W-:Y:S04]  /*0550*/  STS.64 [R26], R16 ;  /* 0x000000101a007388 */ /* 0x0041e80000000a00 */
[----:B---3--:R1:W-:Y:S01]  /*0560*/  STS.64 [R25], R28 ;  /* 0x0000001c19007388 */ /* 0x0083e20000000a00 */
[----:B0-----:R-:W-:-:S04]  /*0570*/  IMAD R17, R27, R13, R24 ;  /* 0x0000000d1b117224 */ /* 0x001fc800078e0218 */
[----:B-1----:R-:W-:-:S05]  /*0580*/  IMAD.WIDE R28, R17, 0x8, R14 ;  /* 0x00000008111c7825 */ /* 0x002fca00078e020e */
[----:B------:R0:W2:Y:S01]  /*0590*/  LDG.E.64 R16, desc[UR12][R28.64] ;  /* 0x0000000c1c107981 */ /* 0x0000a2000c1e1b00 */
[----:B------:R-:W-:Y:S01]  /*05a0*/  IADD3 R27, PT, PT, R27, R12, RZ ;  /* 0x0000000c1b1b7210 */ /* 0x000fe20007ffe0ff */
[----:B------:R-:W-:-:S04]  /*05b0*/  IMAD R25, R6, 0x8, R25 ;  /* 0x0000000806197824 */ /* 0x000fc800078e0219 */
[C---:B------:R-:W-:Y:S01]  /*05c0*/  IMAD R26, R27.reuse, R13, R24 ;  /* 0x0000000d1b1a7224 */ /* 0x040fe200078e0218 */
[----:B------:R-:W-:-:S05]  /*05d0*/  IADD3 R27, PT, PT, R27, R12, RZ ;  /* 0x0000000c1b1b7210 */ /* 0x000fca0007ffe0ff */
[----:B0-----:R-:W-:-:S04]  /*05e0*/  IMAD R29, R27, R13, R24 ;  /* 0x0000000d1b1d7224 */ /* 0x001fc800078e0218 */
[----:B------:R-:W-:-:S06]  /*05f0*/  IMAD.WIDE R28, R29, 0x8, R14 ;  /* 0x000000081d1c7825 */ /* 0x000fcc00078e020e */
[----:B------:R-:W3:Y:S04]  /*0600*/  LDG.E.64 R28, desc[UR12][R28.64] ;  /* 0x0000000c1c1c7981 */ /* 0x000ee8000c1e1b00 */
[----:B--2---:R0:W-:Y:S02]  /*0610*/  STS.64 [R25], R16 ;  /* 0x0000001019007388 */ /* 0x0041e40000000a00 */
[----:B0-----:R-:W-:-:S06]  /*0620*/  IMAD.WIDE R16, R26, 0x8, R14 ;  /* 0x000000081a107825 */ /* 0x001fcc00078e020e */
[----:B------:R-:W2:Y:S01]  /*0630*/  LDG.E.64 R16, desc[UR12][R16.64] ;  /* 0x0000000c10107981 */ /* 0x000ea2000c1e1b00 */
[----:B------:R-:W-:Y:S01]  /*0640*/  IMAD R26, R6, 0x8, R25 ;  /* 0x00000008061a7824 */ /* 0x000fe200078e0219 */
[----:B------:R-:W-:-:S03]  /*0650*/  IADD3 R27, PT, PT, R27, R12, RZ ;  /* 0x0000000c1b1b7210 */ /* 0x000fc60007ffe0ff */
[----:B------:R-:W-:Y:S01]  /*0660*/  IMAD R25, R6, 0x8, R26 ;  /* 0x0000000806197824 */ /* 0x000fe200078e021a */
[----:B--2---:R0:W-:Y:S02]  /*0670*/  STS.64 [R26], R16 ;  /* 0x000000101a007388 */ /* 0x0041e40000000a00 */
[C---:B0-----:R-:W-:Y:S01]  /*0680*/  IMAD R26, R27.reuse, R13, R24 ;  /* 0x0000000d1b1a7224 */ /* 0x041fe200078e0218 */
[----:B------:R-:W-:-:S03]  /*0690*/  IADD3 R27, PT, PT, R27, R12, RZ ;  /* 0x0000000c1b1b7210 */ /* 0x000fc60007ffe0ff */
[----:B------:R-:W-:Y:S01]  /*06a0*/  IMAD.WIDE R16, R26, 0x8, R14 ;  /* 0x000000081a107825 */ /* 0x000fe200078e020e */
[----:B---3--:R0:W-:Y:S03]  /*06b0*/  STS.64 [R25], R28 ;  /* 0x0000001c19007388 */ /* 0x0081e60000000a00 */
[C---:B------:R-:W-:Y:S02]  /*06c0*/  IMAD.IADD R26, R27.reuse, 0x1, R12 ;  /* 0x000000011b1a7824 */ /* 0x040fe400078e020c */
[-CC-:B------:R-:W-:Y:S01]  /*06d0*/  IMAD R27, R27, R13.reuse, R24.reuse ;  /* 0x0000000d1b1b7224 */ /* 0x180fe200078e0218 */
[----:B------:R-:W2:Y:S01]  /*06e0*/  LDG.E.64 R16, desc[UR12][R16.64] ;  /* 0x0000000c10107981 */ /* 0x000ea2000c1e1b00 */
[----:B0-----:R-:W-:Y:S02]  /*06f0*/  IMAD R29, R26, R13, R24 ;  /* 0x0000000d1a1d7224 */ /* 0x001fe400078e0218 */
[----:B------:R-:W-:-:S04]  /*0700*/  IMAD.WIDE R26, R27, 0x8, R14 ;  /* 0x000000081b1a7825 */ /* 0x000fc800078e020e */
[----:B------:R-:W-:Y:S02]  /*0710*/  IMAD.WIDE R14, R29, 0x8, R14 ;  /* 0x000000081d0e7825 */ /* 0x000fe400078e020e */
[----:B------:R-:W3:Y:S04]  /*0720*/  LDG.E.64 R26, desc[UR12][R26.64] ;  /* 0x0000000c1a1a7981 */ /* 0x000ee8000c1e1b00 */
[----:B------:R-:W4:Y:S01]  /*0730*/  LDG.E.64 R14, desc[UR12][R14.64] ;  /* 0x0000000c0e0e7981 */ /* 0x000f22000c1e1b00 */
[----:B------:R-:W-:-:S05]  /*0740*/  IMAD R25, R6, 0x8, R25 ;  /* 0x0000000806197824 */ /* 0x000fca00078e0219 */
[----:B------:R-:W-:Y:S01]  /*0750*/  LEA R29, R6, R25, 0x3 ;  /* 0x00000019061d7211 */ /* 0x000fe200078e18ff */
[----:B------:R-:W-:-:S04]  /*0760*/  UIADD3 UR4, UPT, UPT, UR4, 0x8, URZ ;  /* 0x0000000804047890 */ /* 0x000fc8000fffe0ff */
[----:B------:R-:W-:Y:S02]  /*0770*/  IMAD R28, R6, 0x8, R29 ;  /* 0x00000008061c7824 */ /* 0x000fe400078e021d */
[----:B------:R-:W-:Y:S01]  /*0780*/  ISETP.NE.AND P0, PT, R10, UR4, PT ;  /* 0x000000040a007c0c */ /* 0x000fe2000bf05270 */
[----:B--2---:R0:W-:Y:S04]  /*0790*/  STS.64 [R25], R16 ;  /* 0x0000001019007388 */ /* 0x0041e80000000a00 */
[----:B---3--:R0:W-:Y:S04]  /*07a0*/  STS.64 [R29], R26 ;  /* 0x0000001a1d007388 */ /* 0x0081e80000000a00 */
[----:B----4-:R0:W-:Y:S04]  /*07b0*/  STS.64 [R28], R14 ;  /* 0x0000000e1c007388 */ /* 0x0101e80000000a00 */
[----:B------:R-:W-:Y:S05]  /*07c0*/  @P0 BRA `(.L_x_5) ;  /* 0xfffffffc002c0947 */ /* 0x000fea000383ffff */
[----:B0-----:R-:W-:-:S07]  /*07d0*/  MOV R25, R10 ;  /* 0x0000000a00197202 */ /* 0x001fce0000000f00 */
.L_x_4:
[----:B------:R-:W-:-:S13]  /*07e0*/  ISETP.NE.AND P0, PT, R8, RZ, PT ;  /* 0x000000ff0800720c */ /* 0x000fda0003f05270 */
[----:B------:R-:W-:Y:S05]  /*07f0*/  @!P0 BRA `(.L_x_6) ;  /* 0x00000008001c8947 */ /* 0x000fea0003800000 */
[----:B------:R-:W-:Y:S02]  /*0800*/  ISETP.GE.U32.AND P0, PT, R19, 0x3, PT ;  /* 0x000000031300780c */ /* 0x000fe40003f06070 */
[----:B------:R-:W-:-:S11]  /*0810*/  ISETP.NE.AND P1, PT, R9, RZ, PT ;  /* 0x000000ff0900720c */ /* 0x000fd60003f25270 */
[----:B------:R-:W-:Y:S05]  /*0820*/  @!P0 BRA `(.L_x_7) ;  /* 0x0000000000788947 */ /* 0x000fea0003800000 */
[----:B------:R-:W0:Y:S01]  /*0830*/  LDC.64 R14, c[0x0][0x398] ;  /* 0x0000e600ff0e7b82 */ /* 0x000e220000000a00 */
[----:B------:R-:W-:-:S04]  /*0840*/  IMAD R27, R25, R12, R23 ;  /* 0x0000000c191b7224 */ /* 0x000fc800078e0217 */
[----:B------:R-:W-:-:S04]  /*0850*/  IMAD R17, R27, R13, R24 ;  /* 0x0000000d1b117224 */ /* 0x000fc800078e0218 */
[----:B0-----:R-:W-:-:S05]  /*0860*/  IMAD.WIDE R16, R17, 0x8, R14 ;  /* 0x0000000811107825 */ /* 0x001fca00078e020e */
[----:B------:R0:W2:Y:S01]  /*0870*/  LDG.E.64 R28, desc[UR12][R16.64] ;  /* 0x0000000c101c7981 */ /* 0x0000a2000c1e1b00 */
[----:B------:R-:W1:Y:S01]  /*0880*/  S2UR UR5, SR_CgaCtaId ;  /* 0x00000000000579c3 */ /* 0x000e620000008800 */
[----:B------:R-:W-:Y:S01]  /*0890*/  UMOV UR4, 0x400 ;  /* 0x0000040000047882 */ /* 0x000fe20000000000 */
[----:B------:R-:W-:Y:S01]  /*08a0*/  IMAD R26, R6, R25, R7 ;  /* 0x00000019061a7224 */ /* 0x000fe200078e0207 */
[----:B0-----:R-:W-:-:S05]  /*08b0*/  IADD3 R17, PT, PT, R27, R12, RZ ;  /* 0x0000000c1b117210 */ /* 0x001fca0007ffe0ff */
[----:B------:R-:W-:Y:S01]  /*08c0*/  IMAD R27, R17, R13, R24 ;  /* 0x0000000d111b7224 */ /* 0x000fe200078e0218 */
[----:B-1----:R-:W-:-:S06]  /*08d0*/  ULEA UR4, UR5, UR4, 0x18 ;  /* 0x0000000405047291 */ /* 0x002fcc000f8ec0ff */
[----:B------:R-:W-:-:S05]  /*08e0*/  LEA R26, R26, UR4, 0x3 ;  /* 0x000000041a1a7c11 */ /* 0x000fca000f8e18ff */
[----:B--2---:R0:W-:Y:S02]  /*08f0*/  STS.64 [R26], R28 ;  /* 0x0000001c1a007388 */ /* 0x0041e40000000a00 */
[----:B0-----:R-:W-:-:S04]  /*0900*/  IMAD.WIDE R28, R27, 0x8, R14 ;  /* 0x000000081b1c7825 */ /* 0x001fc800078e020e */
[----:B------:R-:W-:Y:S01]  /*0910*/  IMAD R27, R6, 0x8, R26 ;  /* 0x00000008061b7824 */ /* 0x000fe200078e021a */
[----:B------:R-:W-:Y:S01]  /*0920*/  IADD3 R26, PT, PT, R17, R12, RZ ;  /* 0x0000000c111a7210 */ /* 0x000fe20007ffe0ff */
[----:B------:R-:W2:Y:S04]  /*0930*/  LDG.E.64 R28, desc[UR12][R28.64] ;  /* 0x0000000c1c1c7981 */ /* 0x000ea8000c1e1b00 */
[C---:B------:R-:W-:Y:S02]  /*0940*/  IMAD R17, R26.reuse, R13, R24 ;  /* 0x0000000d1a117224 */ /* 0x040fe400078e0218 */
[----:B------:R-:W-:Y:S02]  /*0950*/  IMAD.IADD R26, R26, 0x1, R12 ;  /* 0x000000011a1a7824 */ /* 0x000fe400078e020c */
[----:B------:R-:W-:-:S04]  /*0960*/  IMAD.WIDE R16, R17, 0x8, R14 ;  /* 0x0000000811107825 */ /* 0x000fc800078e020e */
[----:B------:R-:W-:Y:S02]  /*0970*/  IMAD R26, R26, R13, R24 ;  /* 0x0000000d1a1a7224 */ /* 0x000fe400078e0218 */
[----:B------:R-:W3:Y:S02]  /*0980*/  LDG.E.64 R16, desc[UR12][R16.64] ;  /* 0x0000000c10107981 */ /* 0x000ee4000c1e1b00 */
[----:B------:R-:W-:-:S06]  /*0990*/  IMAD.WIDE R14, R26, 0x8, R14 ;  /* 0x000000081a0e7825 */ /* 0x000fcc00078e020e */
[----:B------:R-:W4:Y:S01]  /*09a0*/  LDG.E.64 R14, desc[UR12][R14.64] ;  /* 0x0000000c0e0e7981 */ /* 0x000f22000c1e1b00 */
[----:B------:R-:W-:-:S03]  /*09b0*/  IADD3 R25, PT, PT, R25, 0x4, RZ ;  /* 0x0000000419197810 */ /* 0x000fc60007ffe0ff */
[----:B--2---:R0:W-:Y:S02]  /*09c0*/  STS.64 [R27], R28 ;  /* 0x0000001c1b007388 */ /* 0x0041e40000000a00 */
[----:B0-----:R-:W-:-:S04]  /*09d0*/  LEA R27, R6, R27, 0x3 ;  /* 0x0000001b061b7211 */ /* 0x001fc800078e18ff */
[----:B------:R-:W-:Y:S01]  /*09e0*/  LEA R29, R6, R27, 0x3 ;  /* 0x0000001b061d7211 */ /* 0x000fe200078e18ff */
[----:B---3--:R0:W-:Y:S04]  /*09f0*/  STS.64 [R27], R16 ;  /* 0x000000101b007388 */ /* 0x0081e80000000a00 */
[----:B----4-:R0:W-:Y:S02]  /*0a00*/  STS.64 [R29], R14 ;  /* 0x0000000e1d007388 */ /* 0x0101e40000000a00 */
.L_x_7:
[----:B------:R-:W-:Y:S05]  /*0a10*/  @!P1 BRA `(.L_x_6) ;  /* 0x0000000400949947 */ /* 0x000fea0003800000 */
[----:B------:R-:W-:Y:S02]  /*0a20*/  ISETP.NE.AND P0, PT, R20, RZ, PT ;  /* 0x000000ff1400720c */ /* 0x000fe40003f05270 */
[----:B------:R-:W-:-:S11]  /*0a30*/  ISETP.NE.AND P1, PT, R11, RZ, PT ;  /* 0x000000ff0b00720c */ /* 0x000fd60003f25270 */
[----:B------:R-:W-:Y:S05]  /*0a40*/  @!P0 BRA `(.L_x_8) ;  /* 0x0000000000488947 */ /* 0x000fea0003800000 */
[----:B0-----:R-:W0:Y:S01]  /*0a50*/  LDC.64 R16, c[0x0][0x398] ;  /* 0x0000e600ff107b82 */ /* 0x001e220000000a00 */
[----:B------:R-:W-:-:S04]  /*0a60*/  IMAD R29, R25, R12, R23 ;  /* 0x0000000c191d7224 */ /* 0x000fc800078e0217 */
[C---:B------:R-:W-:Y:S02]  /*0a70*/  IMAD R15, R29.reuse, R13, R24 ;  /* 0x0000000d1d0f7224 */ /* 0x040fe400078e0218 */
[----:B------:R-:W-:-:S04]  /*0a80*/  IMAD.IADD R29, R29, 0x1, R12 ;  /* 0x000000011d1d7824 */ /* 0x000fc800078e020c */
[----:B------:R-:W-:Y:S02]  /*0a90*/  IMAD R29, R29, R13, R24 ;  /* 0x0000000d1d1d7224 */ /* 0x000fe400078e0218 */
[----:B0-----:R-:W-:-:S04]  /*0aa0*/  IMAD.WIDE R14, R15, 0x8, R16 ;  /* 0x000000080f0e7825 */ /* 0x001fc800078e0210 */
[----:B------:R-:W-:Y:S02]  /*0ab0*/  IMAD.WIDE R16, R29, 0x8, R16 ;  /* 0x000000081d107825 */ /* 0x000fe400078e0210 */
[----:B------:R-:W2:Y:S01]  /*0ac0*/  LDG.E.64 R14, desc[UR12][R14.64] ;  /* 0x0000000c0e0e7981 */ /* 0x000ea2000c1e1b00 */
[----:B------:R-:W0:Y:S01]  /*0ad0*/  S2UR UR5, SR_CgaCtaId ;  /* 0x00000000000579c3 */ /* 0x000e220000008800 */
[----:B------:R-:W-:Y:S01]  /*0ae0*/  UMOV UR4, 0x400 ;  /* 0x0000040000047882 */ /* 0x000fe20000000000 */
[----:B------:R-:W-:Y:S01]  /*0af0*/  IMAD R27, R6, R25, R7 ;  /* 0x00000019061b7224 */ /* 0x000fe200078e0207 */
[----:B------:R-:W3:Y:S01]  /*0b00*/  LDG.E.64 R16, desc[UR12][R16.64] ;  /* 0x0000000c10107981 */ /* 0x000ee2000c1e1b00 */
[----:B0-----:R-:W-:-:S06]  /*0b10*/  ULEA UR4, UR5, UR4, 0x18 ;  /* 0x0000000405047291 */ /* 0x001fcc000f8ec0ff */
[----:B------:R-:W-:-:S04]  /*0b20*/  LEA R27, R27, UR4, 0x3 ;  /* 0x000000041b1b7c11 */ /* 0x000fc8000f8e18ff */
[----:B------:R-:W-:Y:S02]  /*0b30*/  LEA R29, R6, R27, 0x3 ;  /* 0x0000001b061d7211 */ /* 0x000fe400078e18ff */
[----:B------:R-:W-:Y:S01]  /*0b40*/  IADD3 R25, PT, PT, R25, 0x2, RZ ;  /* 0x0000000219197810 */ /* 0x000fe20007ffe0ff */
[----:B--2---:R1:W-:Y:S04]  /*0b50*/  STS.64 [R27], R14 ;  /* 0x0000000e1b007388 */ /* 0x0043e80000000a00 */
[----:B---3--:R1:W-:Y:S02]  /*0b60*/  STS.64 [R29], R16 ;  /* 0x000000101d007388 */ /* 0x0083e40000000a00 */
.L_x_8:
[----:B------:R-:W-:Y:S05]  /*0b70*/  @!P1 BRA `(.L_x_6) ;  /* 0x00000004003c9947 */ /* 0x000fea0003800000 */
[----:B01----:R-:W0:Y:S01]  /*0b80*/  LDC.64 R14, c[0x0][0x398] ;  /* 0x0000e600ff0e7b82 */ /* 0x003e220000000a00 */
[----:B------:R-:W-:-:S04]  /*0b90*/  IMAD R12, R25, R12, R23 ;  /* 0x0000000c190c7224 */ /* 0x000fc800078e0217 */
[----:B------:R-:W-:-:S04]  /*0ba0*/  IMAD R13, R12, R13, R24 ;  /* 0x0000000d0c0d7224 */ /* 0x000fc800078e0218 */
[----:B0-----:R-:W-:-:S06]  /*0bb0*/  IMAD.WIDE R12, R13, 0x8, R14 ;  /* 0x000000080d0c7825 */ /* 0x001fcc00078e020e */
[----:B------:R-:W2:Y:S01]  /*0bc0*/  LDG.E.64 R12, desc[UR12][R12.64] ;  /* 0x0000000c0c0c7981 */ /* 0x000ea2000c1e1b00 */
[----:B------:R-:W0:Y:S01]  /*0bd0*/  S2UR UR5, SR_CgaCtaId ;  /* 0x00000000000579c3 */ /* 0x000e220000008800 */
[----:B------:R-:W-:Y:S01]  /*0be0*/  UMOV UR4, 0x400 ;  /* 0x0000040000047882 */ /* 0x000fe20000000000 */
[----:B------:R-:W-:Y:S01]  /*0bf0*/  IMAD R14, R6, R25, R7 ;  /* 0x00000019060e7224 */ /* 0x000fe200078e0207 */
[----:B0-----:R-:W-:-:S06]  /*0c00*/  ULEA UR4, UR5, UR4, 0x18 ;  /* 0x0000000405047291 */ /* 0x001fcc000f8ec0ff */
[----:B------:R-:W-:-:S05]  /*0c10*/  LEA R15, R14, UR4, 0x3 ;  /* 0x000000040e0f7c11 */ /* 0x000fca000f8e18ff */
[----:B--2---:R2:W-:Y:S01]  /*0c20*/  STS.64 [R15], R12 ;  /* 0x0000000c0f007388 */ /* 0x0045e20000000a00 */
[----:B------:R-:W-:Y:S05]  /*0c30*/  BRA `(.L_x_6) ;  /* 0x00000004000c7947 */ /* 0x000fea0003800000 */
.L_x_3:
[----:B------:R-:W0:Y:S01]  /*0c40*/  LDCU UR4, c[0x0][0x380] ;  /* 0x00007000ff0477ac */ /* 0x000e220008000800 */
[----:B------:R-:W-:Y:S01]  /*0c50*/  MOV R12, RZ ;  /* 0x000000ff000c7202 */ /* 0x000fe20000000f00 */
[----:B0-----:R-:W-:-:S05]  /*0c60*/  IMAD.U32 R5, RZ, RZ, UR4 ;  /* 0x00000004ff057e24 */ /* 0x001fca000f8e00ff */
[----:B------:R-:W-:-:S13]  /*0c70*/  ISETP.GE.U32.AND P0, PT, R5, 0x8, PT ;  /* 0x000000080500780c */ /* 0x000fda0003f06070 */
[----:B------:R-:W-:Y:S05]  /*0c80*/  @!P0 BRA `(.L_x_9) ;  /* 0x0000000000648947 */ /* 0x000fea0003800000 */
[----:B------:R-:W0:Y:S01]  /*0c90*/  S2UR UR5, SR_CgaCtaId ;  /* 0x00000000000579c3 */ /* 0x000e220000008800 */
[----:B------:R-:W-:Y:S02]  /*0ca0*/  UMOV UR4, 0x400 ;  /* 0x0000040000047882 */ /* 0x000fe40000000000 */
[----:B0-----:R-:W-:-:S03]  /*0cb0*/  ULEA UR5, UR5, UR4, 0x18 ;  /* 0x0000000405057291 */ /* 0x001fc6000f8ec0ff */
[----:B------:R-:W-:-:S09]  /*0cc0*/  UMOV UR4, URZ ;  /* 0x000000ff00047c82 */ /* 0x000fd20008000000 */
.L_x_10:
[----:B0-----:R-:W-:Y:S01]  /*0cd0*/  IMAD R12, R6, UR4, R7 ;  /* 0x00000004060c7c24 */ /* 0x001fe2000f8e0207 */
[----:B------:R-:W-:-:S04]  /*0ce0*/  UIADD3 UR4, UPT, UPT, UR4, 0x8, URZ ;  /* 0x0000000804047890 */ /* 0x000fc8000fffe0ff */
[----:B------:R-:W-:Y:S02]  /*0cf0*/  LEA R13, R12, UR5, 0x3 ;  /* 0x000000050c0d7c11 */ /* 0x000fe4000f8e18ff */
[----:B------:R-:W-:Y:S02]  /*0d00*/  ISETP.NE.AND P0, PT, R10, UR4, PT ;  /* 0x000000040a007c0c */ /* 0x000fe4000bf05270 */
[C---:B------:R-:W-:Y:S01]  /*0d10*/  LEA R15, R6.reuse, R13, 0x3 ;  /* 0x0000000d060f7211 */ /* 0x040fe200078e18ff */
[----:B------:R0:W-:Y:S04]  /*0d20*/  STS.64 [R13], RZ ;  /* 0x000000ff0d007388 */ /* 0x0001e80000000a00 */
[C---:B------:R-:W-:Y:S01]  /*0d30*/  IMAD R17, R6.reuse, 0x8, R15 ;  /* 0x0000000806117824 */ /* 0x040fe200078e020f */
[----:B------:R0:W-:Y:S04]  /*0d40*/  STS.64 [R15], RZ ;  /* 0x000000ff0f007388 */ /* 0x0001e80000000a00 */
[C---:B------:R-:W-:Y:S01]  /*0d50*/  LEA R23, R6.reuse, R17, 0x3 ;  /* 0x0000001106177211 */ /* 0x040fe200078e18ff */
[----:B------:R0:W-:Y:S03]  /*0d60*/  STS.64 [R17], RZ ;  /* 0x000000ff11007388 */ /* 0x0001e60000000a00 */
[C---:B------:R-:W-:Y:S01]  /*0d70*/  LEA R25, R6.reuse, R23, 0x3 ;  /* 0x0000001706197211 */ /* 0x040fe200078e18ff */
[----:B------:R0:W-:Y:S04]  /*0d80*/  STS.64 [R23], RZ ;  /* 0x000000ff17007388 */ /* 0x0001e80000000a00 */
[C---:B------:R-:W-:Y:S01]  /*0d90*/  IMAD R27, R6.reuse, 0x8, R25 ;  /* 0x00000008061b7824 */ /* 0x040fe200078e0219 */
[----:B------:R0:W-:Y:S04]  /*0da0*/  STS.64 [R25], RZ ;  /* 0x000000ff19007388 */ /* 0x0001e80000000a00 */
[C---:B------:R-:W-:Y:S01]  /*0db0*/  LEA R29, R6.reuse, R27, 0x3 ;  /* 0x0000001b061d7211 */ /* 0x040fe200078e18ff */
[----:B------:R0:W-:Y:S03]  /*0dc0*/  STS.64 [R27], RZ ;  /* 0x000000ff1b007388 */ /* 0x0001e60000000a00 */
[----:B------:R-:W-:Y:S01]  /*0dd0*/  LEA R12, R6, R29, 0x3 ;  /* 0x0000001d060c7211 */ /* 0x000fe200078e18ff */
[----:B------:R0:W-:Y:S04]  /*0de0*/  STS.64 [R29], RZ ;  /* 0x000000ff1d007388 */ /* 0x0001e80000000a00 */
[----:B------:R0:W-:Y:S01]  /*0df0*/  STS.64 [R12], RZ ;  /* 0x000000ff0c007388 */ /* 0x0001e20000000a00 */
[----:B------:R-:W-:Y:S05]  /*0e00*/  @P0 BRA `(.L_x_10) ;  /* 0xfffffffc00b00947 */ /* 0x000fea000383ffff */
[----:B0-----:R-:W-:-:S07]  /*0e10*/  IMAD.MOV.U32 R12, RZ, RZ, R10 ;  /* 0x000000ffff0c7224 */ /* 0x001fce00078e000a */
.L_x_9:
[----:B------:R-:W-:-:S13]  /*0e20*/  ISETP.NE.AND P0, PT, R8, RZ, PT ;  /* 0x000000ff0800720c */ /* 0x000fda0003f05270 */
[----:B------:R-:W-:Y:S05]  /*0e30*/  @!P0 BRA `(.L_x_6) ;  /* 0x00000000008c8947 */ /* 0x000fea0003800000 */
[----:B------:R-:W-:Y:S02]  /*0e40*/  ISETP.GE.U32.AND P0, PT, R19, 0x3, PT ;  /* 0x000000031300780c */ /* 0x000fe40003f06070 */
[----:B------:R-:W-:-:S11]  /*0e50*/  ISETP.NE.AND P1, PT, R9, RZ, PT ;  /* 0x000000ff0900720c */ /* 0x000fd60003f25270 */
[----:B------:R-:W-:Y:S05]  /*0e60*/  @!P0 BRA `(.L_x_11) ;  /* 0x0000000000348947 */ /* 0x000fea0003800000 */
[----:B------:R-:W0:Y:S01]  /*0e70*/  S2UR UR5, SR_CgaCtaId ;  /* 0x00000000000579c3 */ /* 0x000e220000008800 */
[----:B------:R-:W-:Y:S01]  /*0e80*/  UMOV UR4, 0x400 ;  /* 0x0000040000047882 */ /* 0x000fe20000000000 */
[----:B------:R-:W-:Y:S01]  /*0e90*/  IMAD R13, R6, R12, R7 ;  /* 0x0000000c060d7224 */ /* 0x000fe200078e0207 */
[----:B------:R-:W-:Y:S01]  /*0ea0*/  IADD3 R12, PT, PT, R12, 0x4, RZ ;  /* 0x000000040c0c7810 */ /* 0x000fe20007ffe0ff */
[----:B0-----:R-:W-:-:S06]  /*0eb0*/  ULEA UR4, UR5, UR4, 0x18 ;  /* 0x0000000405047291 */ /* 0x001fcc000f8ec0ff */
[----:B------:R-:W-:-:S04]  /*0ec0*/  LEA R13, R13, UR4, 0x3 ;  /* 0x000000040d0d7c11 */ /* 0x000fc8000f8e18ff */
[C---:B------:R-:W-:Y:S01]  /*0ed0*/  LEA R15, R6.reuse, R13, 0x3 ;  /* 0x0000000d060f7211 */ /* 0x040fe200078e18ff */
[----:B------:R0:W-:Y:S03]  /*0ee0*/  STS.64 [R13], RZ ;  /* 0x000000ff0d007388 */ /* 0x0001e60000000a00 */
[C---:B------:R-:W-:Y:S01]  /*0ef0*/  LEA R17, R6.reuse, R15, 0x3 ;  /* 0x0000000f06117211 */ /* 0x040fe200078e18ff */
[----:B------:R0:W-:Y:S04]  /*0f00*/  STS.64 [R15], RZ ;  /* 0x000000ff0f007388 */ /* 0x0001e80000000a00 */
[----:B------:R-:W-:Y:S01]  /*0f10*/  IMAD R14, R6, 0x8, R17 ;  /* 0x00000008060e7824 */ /* 0x000fe200078e0211 */
[----:B------:R0:W-:Y:S04]  /*0f20*/  STS.64 [R17], RZ ;  /* 0x000000ff11007388 */ /* 0x0001e80000000a00 */
[----:B------:R0:W-:Y:S02]  /*0f30*/  STS.64 [R14], RZ ;  /* 0x000000ff0e007388 */ /* 0x0001e40000000a00 */
.L_x_11:
[----:B------:R-:W-:Y:S05]  /*0f40*/  @!P1 BRA `(.L_x_6) ;  /* 0x0000000000489947 */ /* 0x000fea0003800000 */
[----:B------:R-:W-:Y:S02]  /*0f50*/  ISETP.NE.AND P1, PT, R11, RZ, PT ;  /* 0x000000ff0b00720c */ /* 0x000fe40003f25270 */
[----:B------:R-:W-:-:S11]  /*0f60*/  ISETP.NE.AND P0, PT, R20, RZ, PT ;  /* 0x000000ff1400720c */ /* 0x000fd60003f05270 */
[----:B------:R-:W1:Y:S01]  /*0f70*/  @P1 S2R R16, SR_CgaCtaId ;  /* 0x0000000000101919 */ /* 0x000e620000008800 */
[----:B0-----:R-:W-:Y:S01]  /*0f80*/  @P1 MOV R15, 0x400 ;  /* 0x00000400000f1802 */ /* 0x001fe20000000f00 */
[----:B------:R-:W-:Y:S06]  /*0f90*/  @!P0 BRA `(.L_x_12) ;  /* 0x0000000000248947 */ /* 0x000fec0003800000 */
[----:B------:R-:W0:Y:S01]  /*0fa0*/  S2UR UR5, SR_CgaCtaId ;  /* 0x00000000000579c3 */ /* 0x000e220000008800 */
[----:B------:R-:W-:Y:S01]  /*0fb0*/  UMOV UR4, 0x400 ;  /* 0x0000040000047882 */ /* 0x000fe20000000000 */
[----:B------:R-:W-:Y:S02]  /*0fc0*/  IMAD R13, R6, R12, R7 ;  /* 0x0000000c060d7224 */ /* 0x000fe400078e0207 */
[----:B------:R-:W-:Y:S01]  /*0fd0*/  VIADD R12, R12, 0x2 ;  /* 0x000000020c0c7836 */ /* 0x000fe20000000000 */
[----:B0-----:R-:W-:-:S06]  /*0fe0*/  ULEA UR4, UR5, UR4, 0x18 ;  /* 0x0000000405047291 */ /* 0x001fcc000f8ec0ff */
[----:B------:R-:W-:-:S04]  /*0ff0*/  LEA R13, R13, UR4, 0x3 ;  /* 0x000000040d0d7c11 */ /* 0x000fc8000f8e18ff */
[----:B------:R-:W-:Y:S01]  /*1000*/  LEA R14, R6, R13, 0x3 ;  /* 0x0000000d060e7211 */ /* 0x000fe200078e18ff */
[----:B------:R0:W-:Y:S04]  /*1010*/  STS.64 [R13], RZ ;  /* 0x000000ff0d007388 */ /* 0x0001e80000000a00 */
[----:B------:R0:W-:Y:S02]  /*1020*/  STS.64 [R14], RZ ;  /* 0x000000ff0e007388 */ /* 0x0001e40000000a00 */
.L_x_12:
[----:B------:R-:W-:Y:S01]  /*1030*/  @P1 IMAD R12, R6, R12, R7 ;  /* 0x0000000c060c1224 */ /* 0x000fe200078e0207 */
[----:B-1----:R-:W-:-:S04]  /*1040*/  @P1 LEA R15, R16, R15, 0x18 ;  /* 0x0000000f100f1211 */ /* 0x002fc800078ec0ff */
[----:B------:R-:W-:-:S05]  /*1050*/  @P1 LEA R12, R12, R15, 0x3 ;  /* 0x0000000f0c0c1211 */ /* 0x000fca00078e18ff */
[----:B------:R3:W-:Y:S02]  /*1060*/  @P1 STS.64 [R12], RZ ;  /* 0x000000ff0c001388 */ /* 0x0007e40000000a00 */
.L_x_6:
[----:B------:R-:W-:Y:S05]  /*1070*/  BSYNC.RECONVERGENT B1 ;  /* 0x0000000000017941 */ /* 0x000fea0003800200 */
.L_x_2:
[----:B------:R-:W-:-:S04]  /*1080*/  IADD3 R7, PT, PT, R18, R7, RZ ;  /* 0x0000000712077210 */ /* 0x000fc80007ffe0ff */
[----:B------:R-:W-:-:S13]  /*1090*/  ISETP.GE.AND P0, PT, R7, R6, PT ;  /* 0x000000060700720c */ /* 0x000fda0003f06270 */
[----:B------:R-:W-:Y:S05]  /*10a0*/  @!P0 BRA `(.L_x_13) ;  /* 0xfffffff000588947 */ /* 0x000fea000383ffff */
.L_x_1:
[----:B------:R-:W-:Y:S05]  /*10b0*/  BSYNC.RECONVERGENT B0 ;  /* 0x0000000000007941 */ /* 0x000fea0003800200 */
.L_x_0:
[----:B------:R-:W4:Y:S01]  /*10c0*/  LDC R6, c[0x0][0x384] ;  /* 0x0000e100ff067b82 */ /* 0x000f220000000800 */
[----:B------:R-:W0:Y:S07]  /*10d0*/  S2R R7, SR_TID.X ;  /* 0x0000000000077919 */ /* 0x000e2e0000002100 */
[----:B------:R-:W0:Y:S08]  /*10e0*/  S2UR UR4, SR_CTAID.Y ;  /* 0x00000000000479c3 */ /* 0x000e300000002600 */
[----:B------:R-:W0:Y:S08]  /*10f0*/  S2UR UR5, SR_CTAID.X ;  /* 0x00000000000579c3 */ /* 0x000e300000002500 */
[----:B------:R-:W-:Y:S01]  /*1100*/  BAR.SYNC.DEFER_BLOCKING 0x0 ;  /* 0x0000000000007b1d */ /* 0x000fe20000010000 */
[----:B----4-:R-:W-:-:S13]  /*1110*/  ISETP.GE.AND P0, PT, R6, 0x1, PT ;  /* 0x000000010600780c */ /* 0x010fda0003f06270 */
[----:B0-----:R-:W-:Y:S05]  /*1120*/  @!P0 EXIT ;  /* 0x000000000000894d */ /* 0x001fea0003800000 */
[----:B------:R-:W0:Y:S01]  /*1130*/  LDCU.64 UR6, c[0x0][0x388] ;  /* 0x00007100ff0677ac */ /* 0x000e220008000a00 */
[----:B------:R-:W-:Y:S01]  /*1140*/  ISETP.GE.AND P1, PT, R5, 0x1, PT ;  /* 0x000000010500780c */ /* 0x000fe20003f26270 */
[----:B------:R-:W-:Y:S02]  /*1150*/  IMAD R9, R3, UR4, R0 ;  /* 0x0000000403097c24 */ /* 0x000fe4000f8e0200 */
[----:B------:R-:W-:Y:S01]  /*1160*/  IMAD R2, R2, UR5, R7 ;  /* 0x0000000502027c24 */ /* 0x000fe2000f8e0207 */
[----:B------:R-:W4:Y:S01]  /*1170*/  LDCU.64 UR16, c[0x0][0x388] ;  /* 0x00007100ff1077ac */ /* 0x000f220008000a00 */
[----:B------:R-:W1:Y:S01]  /*1180*/  LDCU.64 UR18, c[0x0][0x388] ;  /* 0x00007100ff1277ac */ /* 0x000e620008000a00 */
[----:B------:R-:W1:Y:S01]  /*1190*/  LDCU.64 UR20, c[0x0][0x388] ;  /* 0x00007100ff1477ac */ /* 0x000e620008000a00 */
[----:B0-----:R-:W-:-:S04]  /*11a0*/  ISETP.GE.AND P0, PT, R9, UR6, PT ;  /* 0x0000000609007c0c */ /* 0x001fc8000bf06270 */
[----:B------:R-:W-:Y:S02]  /*11b0*/  ISETP.GE.OR P0, PT, R2, UR7, P0 ;  /* 0x0000000702007c0c */ /* 0x000fe40008706670 */
[----:B----4-:R-:W-:Y:S11]  /*11c0*/  @!P1 BRA `(.L_x_14) ;  /* 0x0000001400409947 */ /* 0x010ff60003800000 */
[----:B------:R-:W0:Y:S02]  /*11d0*/  LDCU UR4, c[0x0][0x390] ;  /* 0x00007200ff0477ac */ /* 0x000e240008000800 */
[----:B0-----:R-:W-:-:S09]  /*11e0*/  UISETP.GE.AND UP0, UPT, UR4, 0x1, UPT ;  /* 0x000000010400788c */ /* 0x001fd2000bf06270 */
[----:B------:R-:W-:Y:S05]  /*11f0*/  BRA.U !UP0, `(.L_x_15) ;  /* 0x00000011084c7547 */ /* 0x000fea000b800000 */
[----:B------:R-:W0:Y:S02]  /*1200*/  LDC R10, c[0x0][0x394] ;  /* 0x0000e500ff0a7b82 */ /* 0x000e240000000800 */
[----:B0-----:R-:W-:-:S13]  /*1210*/  ISETP.GE.AND P1, PT, R10, 0x1, PT ;  /* 0x000000010a00780c */ /* 0x001fda0003f26270 */
[----:B------:R-:W-:Y:S05]  /*1220*/  @!P1 BRA `(.L_x_16) ;  /* 0x0000000c00589947 */ /* 0x000fea0003800000 */
[----:B------:R-:W0:Y:S01]  /*1230*/  S2UR UR5, SR_CgaCtaId ;  /* 0x00000000000579c3 */ /* 0x000e220000008800 */
[----:B------:R-:W4:Y:S01]  /*1240*/  LDCU.64 UR8, c[0x0][0x3a0] ;  /* 0x00007400ff0877ac */ /* 0x000f220008000a00 */
[C---:B------:R-:W-:Y:S02]  /*1250*/  LOP3.LUT R0, R10.reuse, 0x7, RZ, 0xc0, !PT ;  /* 0x000000070a007812 */ /* 0x040fe400078ec0ff */
[C---:B------:R-:W-:Y:S01]  /*1260*/  LOP3.LUT R5, R10.reuse, 0x7ffffff0, RZ, 0xc0, !PT ;  /* 0x7ffffff00a057812 */ /* 0x040fe200078ec0ff */
[----:B------:R-:W-:Y:S01]  /*1270*/  UMOV UR4, 0x400 ;  /* 0x0000040000047882 */ /* 0x000fe20000000000 */
[----:B------:R-:W-:Y:S01]  /*1280*/  LOP3.LUT R6, R10, 0x3, RZ, 0xc0, !PT ;  /* 0x000000030a067812 */ /* 0x000fe200078ec0ff */
[----:B----4-:R-:W-:-:S04]  /*1290*/  UIADD3 UR8, UP0, UPT, UR8, -0x38, URZ ;  /* 0xffffffc808087890 */ /* 0x010fc8000ff1e0ff */
[----:B------:R-:W-:Y:S02]  /*12a0*/  UIADD3.X UR9, UPT, UPT, UR9, -0x1, URZ, UP0, !UPT ;  /* 0xffffffff09097890 */ /* 0x000fe400087fe4ff */
[----:B0-----:R-:W-:-:S06]  /*12b0*/  ULEA UR4, UR5, UR4, 0x18 ;  /* 0x0000000405047291 */ /* 0x001fcc000f8ec0ff */
[----:B------:R-:W-:Y:S01]  /*12c0*/  LEA R8, R7, UR4, 0x3 ;  /* 0x0000000407087c11 */ /* 0x000fe2000f8e18ff */
[----:B------:R-:W-:-:S04]  /*12d0*/  UMOV UR4, URZ ;  /* 0x000000ff00047c82 */ /* 0x000fc80008000000 */
[----:B------:R-:W-:-:S07]  /*12e0*/  VIADD R8, R8, 0x40 ;  /* 0x0000004008087836 */ /* 0x000fce0000000000 */
.L_x_24:
[----:B0-----:R-:W-:Y:S01]  /*12f0*/  CS2R R20, SRZ ;  /* 0x0000000000147805 */ /* 0x001fe2000001ff00 */
[----:B------:R-:W-:-:S06]  /*1300*/  UMOV UR5, URZ ;  /* 0x000000ff00057c82 */ /* 0x000fcc0008000000 */
.L_x_23:
[----:B------:R-:W0:Y:S01]  /*1310*/  LDC R10, c[0x0][0x390] ;  /* 0x0000e400ff0a7b82 */ /* 0x000e220000000800 */
[----:B--23--:R-:W2:Y:S01]  /*1320*/  S2R R12, SR_TID.Y ;  /* 0x00000000000c7919 */ /* 0x00cea20000002200 */
[----:B------:R-:W3:Y:S01]  /*1330*/  LDCU UR7, c[0x0][0x380] ;  /* 0x00007000ff0777ac */ /* 0x000ee20008000800 */
[----:B------:R-:W4:Y:S01]  /*1340*/  LDCU UR10, c[0x0][0x390] ;  /* 0x00007200ff0a77ac */ /* 0x000f220008000800 */
[----:B---3--:R-:W-:Y:S01]  /*1350*/  UIMAD UR6, UR4, UR7, UR5 ;  /* 0x00000007040672a4 */ /* 0x008fe2000f8e0205 */
[----:B0-----:R-:W-:-:S03]  /*1360*/  IADD3 R25, PT, PT, R3, -0x1, R10 ;  /* 0xffffffff03197810 */ /* 0x001fc60007ffe00a */
[----:B----4-:R-:W-:-:S03]  /*1370*/  UIMAD UR10, UR6, UR10, UR10 ;  /* 0x0000000a060a72a4 */ /* 0x010fc6000f8e020a */
[----:B------:R-:W-:Y:S01]  /*1380*/  UMOV UR6, URZ ;  /* 0x000000ff00067c82 */ /* 0x000fe20008000000 */
[----:B------:R-:W-:Y:S02]  /*1390*/  IMAD R10, R4, R25, RZ ;  /* 0x00000019040a7224 */ /* 0x000fe400078e02ff */
[----:B--2---:R-:W-:Y:S02]  /*13a0*/  IMAD R25, R25, UR5, R12 ;  /* 0x0000000519197c24 */ /* 0x004fe4000f8e020c */
[----:B-1----:R-:W-:Y:S01]  /*13b0*/  IMAD R27, R10, UR5, R7 ;  /* 0x000000050a1b7c24 */ /* 0x002fe2000f8e0207 */
[----:B------:R-:W-:-:S04]  /*13c0*/  UIADD3 UR5, UPT, UPT, UR5, 0x1, URZ ;  /* 0x0000000105057890 */ /* 0x000fc8000fffe0ff */
[----:B------:R-:W-:-:S11]  /*13d0*/  UISETP.NE.AND UP0, UPT, UR5, UR7, UPT ;  /* 0x000000070500728c */ /* 0x000fd6000bf05270 */
.L_x_22:
[----:B------:R-:W0:Y:S01]  /*13e0*/  LDCU UR14, c[0x0][0x394] ;  /* 0x00007280ff0e77ac */ /* 0x000e220008000800 */
[----:B------:R-:W-:Y:S01]  /*13f0*/  HFMA2 R24, -RZ, RZ, 0, 0 ;  /* 0x00000000ff187431 */ /* 0x000fe200000001ff */
[----:B------:R-:W-:-:S04]  /*1400*/  ULOP3.LUT UR7, URZ, UR6, URZ, 0x33, !UPT ;  /* 0x00000006ff077292 */ /* 0x000fc8000f8e33ff */
[----:B------:R-:W-:Y:S02]  /*1410*/  UIADD3 UR7, UPT, UPT, UR10, UR7, URZ ;  /* 0x000000070a077290 */ /* 0x000fe4000fffe0ff */
[----:B0-----:R-:W-:Y:S02]  /*1420*/  UISETP.GE.U32.AND UP1, UPT, UR14, 0x10, UPT ;  /* 0x000000100e00788c */ /* 0x001fe4000bf26070 */
[----:B------:R-:W-:-:S07]  /*1430*/  UIMAD UR11, UR7, UR14, UR14 ;  /* 0x0000000e070b72a4 */ /* 0x000fce000f8e020e */
[----:B------:R-:W-:Y:S05]  /*1440*/  BRA.U !UP1, `(.L_x_17) ;  /* 0x0000000509007547 */ /* 0x000fea000b800000 */
[----:B------:R-:W-:Y:S02]  /*1450*/  UIADD3 UR7, UPT, UPT, UR10, -UR6, URZ ;  /* 0x800000060a077290 */ /* 0x000fe4000fffe0ff */
[----:B------:R-:W-:Y:S01]  /*1460*/  IADD3 R11, PT, PT, R25, UR6, RZ ;  /* 0x00000006190b7c10 */ /* 0x000fe2000fffe0ff */
[----:B------:R-:W-:Y:S01]  /*1470*/  IMAD.MOV R26, RZ, RZ, -R5 ;  /* 0x000000ffff1a7224 */ /* 0x000fe200078e0a05 */
[----:B------:R-:W-:-:S03]  /*1480*/  UIMAD UR7, UR7, UR14, -0x1 ;  /* 0xffffffff070774a4 */ /* 0x000fc6000f8e020e */
[----:B------:R-:W-:-:S03]  /*1490*/  IMAD R11, R4, R11, RZ ;  /* 0x0000000b040b7224 */ /* 0x000fc600078e02ff */
[----:B------:R-:W-:Y:S02]  /*14a0*/  MOV R28, UR7 ;  /* 0x00000007001c7c02 */ /* 0x000fe40008000f00 */
[----:B------:R-:W-:-:S07]  /*14b0*/  LEA R24, R11, R8, 0x3 ;  /* 0x000000080b187211 */ /* 0x000fce00078e18ff */
.L_x_18:
[----:B------:R-:W-:Y:S01]  /*14c0*/  MOV R11, UR9 ;  /* 0x00000009000b7c02 */ /* 0x000fe20008000f00 */
[----:B------:R-:W-:Y:S01]  /*14d0*/  IMAD.U32 R10, RZ, RZ, UR8 ;  /* 0x00000008ff0a7e24 */ /* 0x000fe2000f8e00ff */
[----:B------:R-:W0:Y:S03]  /*14e0*/  LDS.64 R16, [R24+-0x40] ;  /* 0xffffc00018107984 */ /* 0x000e260000000a00 */
[----:B------:R-:W-:-:S05]  /*14f0*/  IMAD.WIDE R10, R28, 0x8, R10 ;  /* 0x000000081c0a7825 */ /* 0x000fca00078e020a */
[----:B------:R-:W0:Y:S04]  /*1500*/  LDG.E.64 R18, desc[UR12][R10.64+0x38] ;  /* 0x0000380c0a127981 */ /* 0x000e28000c1e1b00 */
[----:B------:R-:W2:Y:S04]  /*1510*/  LDG.E.64 R14, desc[UR12][R10.64+0x30] ;  /* 0x0000300c0a0e7981 */ /* 0x000ea8000c1e1b00 */
[----:B------:R-:W3:Y:S04]  /*1520*/  LDG.E.64 R12, desc[UR12][R10.64+0x28] ;  /* 0x0000280c0a0c7981 */ /* 0x000ee8000c1e1b00 */
[----:B------:R-:W4:Y:S01]  /*1530*/  LDG.E.64 R22, desc[UR12][R10.64+0x20] ;  /* 0x0000200c0a167981 */ /* 0x000f22000c1e1b00 */
[----:B0-----:R-:W-:-:S03]  /*1540*/  DFMA R18, R18, R16, R20 ;  /* 0x000000101212722b */ /* 0x001fc60000000014 */
[----:B------:R-:W2:Y:S04]  /*1550*/  LDS.64 R16, [R24+-0x38] ;  /* 0xffffc80018107984 */ /* 0x000ea80000000a00 */
[----:B------:R-:W5:Y:S01]  /*1560*/  LDG.E.64 R20, desc[UR12][R10.64+0x18] ;  /* 0x0000180c0a147981 */ /* 0x000f62000c1e1b00 */
[----:B--2---:R-:W-:-:S03]  /*1570*/  DFMA R14, R14, R16, R18 ;  /* 0x000000100e0e722b */ /* 0x004fc60000000012 */
[----:B------:R-:W3:Y:S04]  /*1580*/  LDS.64 R16, [R24+-0x30] ;  /* 0xffffd00018107984 */ /* 0x000ee80000000a00 */
[----:B------:R-:W-:Y:S01]  /*1590*/  LDS.64 R18, [R24+-0x20] ;  /* 0xffffe00018127984 */ /* 0x000fe20000000a00 */
[----:B---3--:R-:W-:-:S03]  /*15a0*/  DFMA R16, R12, R16, R14 ;  /* 0x000000100c10722b */ /* 0x008fc6000000000e */
[----:B------:R-:W4:Y:S04]  /*15b0*/  LDS.64 R14, [R24+-0x28] ;  /* 0xffffd800180e7984 */ /* 0x000f280000000a00 */
[----:B------:R-:W2:Y:S01]  /*15c0*/  LDG.E.64 R12, desc[UR12][R10.64+0x10] ;  /* 0x0000100c0a0c7981 */ /* 0x000ea2000c1e1b00 */
[----:B----4-:R-:W-:-:S03]  /*15d0*/  DFMA R22, R22, R14, R16 ;  /* 0x0000000e1616722b */ /* 0x010fc60000000010 */
[----:B------:R-:W3:Y:S04]  /*15e0*/  LDG.E.64 R14, desc[UR12][R10.64+0x8] ;  /* 0x0000080c0a0e7981 */ /* 0x000ee8000c1e1b00 */
[----:B------:R-:W4:Y:S01]  /*15f0*/  LDG.E.64 R16, desc[UR12][R10.64] ;  /* 0x0000000c0a107981 */ /* 0x000f22000c1e1b00 */
[----:B-----5:R-:W-:-:S03]  /*1600*/  DFMA R20, R20, R18, R22 ;  /* 0x000000121414722b */ /* 0x020fc60000000016 */
[----:B------:R-:W2:Y:S04]  /*1610*/  LDS.64 R18, [R24+-0x18] ;  /* 0xffffe80018127984 */ /* 0x000ea80000000a00 */
[----:B------:R-:W-:Y:S01]  /*1620*/  LDS.64 R22, [R24] ;  /* 0x0000000018167984 */ /* 0x000fe20000000a00 */
[----:B--2---:R-:W-:-:S03]  /*1630*/  DFMA R18, R12, R18, R20 ;  /* 0x000000120c12722b */ /* 0x004fc60000000014 */
[----:B------:R-:W3:Y:S04]  /*1640*/  LDS.64 R20, [R24+-0x10] ;  /* 0xfffff00018147984 */ /* 0x000ee80000000a00 */
[----:B------:R-:W2:Y:S01]  /*1650*/  LDG.E.64 R12, desc[UR12][R10.64+-0x8] ;  /* 0xfffff80c0a0c7981 */ /* 0x000ea2000c1e1b00 */
[----:B---3--:R-:W-:-:S03]  /*1660*/  DFMA R20, R14, R20, R18 ;  /* 0x000000140e14722b */ /* 0x008fc60000000012 */
[----:B------:R-:W4:Y:S04]  /*1670*/  LDS.64 R18, [R24+-0x8] ;  /* 0xfffff80018127984 */ /* 0x000f280000000a00 */
[----:B------:R-:W3:Y:S01]  /*1680*/  LDG.E.64 R14, desc[UR12][R10.64+-0x10] ;  /* 0xfffff00c0a0e7981 */ /* 0x000ee2000c1e1b00 */
[----:B----4-:R-:W-:-:S03]  /*1690*/  DFMA R16, R16, R18, R20 ;  /* 0x000000121010722b */ /* 0x010fc60000000014 */
[----:B------:R-:W4:Y:S04]  /*16a0*/  LDG.E.64 R18, desc[UR12][R10.64+-0x18] ;  /* 0xffffe80c0a127981 */ /* 0x000f28000c1e1b00 */
[----:B------:R-:W5:Y:S01]  /*16b0*/  LDG.E.64 R20, desc[UR12][R10.64+-0x20] ;  /* 0xffffe00c0a147981 */ /* 0x000f62000c1e1b00 */
[----:B--2---:R-:W-:-:S03]  /*16c0*/  DFMA R12, R12, R22, R16 ;  /* 0x000000160c0c722b */ /* 0x004fc60000000010 */
[----:B------:R-:W3:Y:S04]  /*16d0*/  LDS.64 R16, [R24+0x8] ;  /* 0x0000080018107984 */ /* 0x000ee80000000a00 */
[----:B------:R-:W-:Y:S01]  /*16e0*/  LDS.64 R22, [R24+0x18] ;  /* 0x0000180018167984 */ /* 0x000fe20000000a00 */
[----:B---3--:R-:W-:-:S03]  /*16f0*/  DFMA R16, R14, R16, R12 ;  /* 0x000000100e10722b */ /* 0x008fc6000000000c */
[----:B------:R-:W4:Y:S04]  /*1700*/  LDS.64 R14, [R24+0x10] ;  /* 0x00001000180e7984 */ /* 0x000f280000000a00 */
[----:B------:R-:W2:Y:S01]  /*1710*/  LDG.E.64 R12, desc[UR12][R10.64+-0x28] ;  /* 0xffffd80c0a0c7981 */ /* 0x000ea2000c1e1b00 */
[----:B----4-:R-:W-:-:S03]  /*1720*/  DFMA R18, R18, R14, R16 ;  /* 0x0000000e1212722b */ /* 0x010fc60000000010 */
[----:B------:R-:W3:Y:S04]  /*1730*/  LDG.E.64 R14, desc[UR12][R10.64+-0x30] ;  /* 0xffffd00c0a0e7981 */ /* 0x000ee8000c1e1b00 */
[----:B------:R-:W4:Y:S01]  /*1740*/  LDG.E.64 R16, desc[UR12][R10.64+-0x38] ;  /* 0xffffc80c0a107981 */ /* 0x000f22000c1e1b00 */
[----:B-----5:R-:W-:-:S03]  /*1750*/  DFMA R22, R20, R22, R18 ;  /* 0x000000161416722b */ /* 0x020fc60000000012 */
[----:B------:R-:W5:Y:S04]  /*1760*/  LDG.E.64 R20, desc[UR12][R10.64+-0x40] ;  /* 0xffffc00c0a147981 */ /* 0x000f68000c1e1b00 */
[----:B------:R-:W2:Y:S01]  /*1770*/  LDS.64 R18, [R24+0x20] ;  /* 0x0000200018127984 */ /* 0x000ea20000000a00 */
[----:B------:R-:W-:-:S04]  /*1780*/  IADD3 R26, PT, PT, R26, 0x10, RZ ;  /* 0x000000101a1a7810 */ /* 0x000fc80007ffe0ff */
[----:B------:R-:W-:Y:S02]  /*1790*/  ISETP.NE.AND P1, PT, R26, RZ, PT ;  /* 0x000000ff1a00720c */ /* 0x000fe40003f25270 */
[----:B------:R-:W-:Y:S01]  /*17a0*/  IADD3 R28, PT, PT, R28, -0x10, RZ ;  /* 0xfffffff01c1c7810 */ /* 0x000fe20007ffe0ff */
[----:B--2---:R-:W-:Y:S01]  /*17b0*/  DFMA R22, R12, R18, R22 ;  /* 0x000000120c16722b */ /* 0x004fe20000000016 */
[----:B------:R-:W3:Y:S04]  /*17c0*/  LDS.64 R18, [R24+0x28] ;  /* 0x0000280018127984 */ /* 0x000ee80000000a00 */
[----:B------:R-:W4:Y:S03]  /*17d0*/  LDS.64 R12, [R24+0x30] ;  /* 0x00003000180c7984 */ /* 0x000f260000000a00 */
[----:B---3--:R-:W-:Y:S01]  /*17e0*/  DFMA R18, R14, R18, R22 ;  /* 0x000000120e12722b */ /* 0x008fe20000000016 */
[----:B------:R0:W5:Y:S07]  /*17f0*/  LDS.64 R14, [R24+0x38] ;  /* 0x00003800180e7984 */ /* 0x00016e0000000a00 */
[----:B----4-:R-:W-:Y:S01]  /*1800*/  DFMA R12, R16, R12, R18 ;  /* 0x0000000c100c722b */ /* 0x010fe20000000012 */
[----:B0-----:R-:W-:-:S07]  /*1810*/  VIADD R24, R24, 0x80 ;  /* 0x0000008018187836 */ /* 0x001fce0000000000 */
[----:B-----5:R-:W-:Y:S01]  /*1820*/  DFMA R20, R20, R14, R12 ;  /* 0x0000000e1414722b */ /* 0x020fe2000000000c */
[----:B------:R-:W-:Y:S10]  /*1830*/  @P1 BRA `(.L_x_18) ;  /* 0xfffffffc00201947 */ /* 0x000ff4000383ffff */
[----:B------:R-:W-:-:S07]  /*1840*/  MOV R24, R5 ;  /* 0x0000000500187202 */ /* 0x000fce0000000f00 */
.L_x_17:
[----:B------:R-:W0:Y:S02]  /*1850*/  LDCU UR7, c[0x0][0x394] ;  /* 0x00007280ff0777ac */ /* 0x000e240008000800 */
[----:B0-----:R-:W-:-:S04]  /*1860*/  ULOP3.LUT UR7, UR7, 0xf, URZ, 0xc0, !UPT ;  /* 0x0000000f07077892 */ /* 0x001fc8000f8ec0ff */
[----:B------:R-:W-:-:S09]  /*1870*/  UISETP.NE.AND UP1, UPT, UR7, URZ, UPT ;  /* 0x000000ff0700728c */ /* 0x000fd2000bf25270 */
[----:B------:R-:W-:Y:S05]  /*1880*/  BRA.U !UP1, `(.L_x_19) ;  /* 0x0000000509807547 */ /* 0x000fea000b800000 */
[----:B------:R-:W-:Y:S01]  /*1890*/  UIADD3 UR7, UPT, UPT, UR7, -0x1, URZ ;  /* 0xffffffff07077890 */ /* 0x000fe2000fffe0ff */
[----:B------:R-:W-:-:S03]  /*18a0*/  ISETP.NE.AND P1, PT, R0, RZ, PT ;  /* 0x000000ff0000720c */ /* 0x000fc60003f25270 */
[----:B------:R-:W-:-:S09]  /*18b0*/  UISETP.GE.U32.AND UP1, UPT, UR7, 0x7, UPT ;  /* 0x000000070700788c */ /* 0x000fd2000bf26070 */
[----:B------:R-:W-:Y:S05]  /*18c0*/  BRA.U !UP1, `(.L_x_20) ;  /* 0x0000000109947547 */ /* 0x000fea000b800000 */
[----:B------:R-:W0:Y:S01]  /*18d0*/  LDC.64 R22, c[0x0][0x3a0] ;  /* 0x0000e800ff167b82 */ /* 0x000e220000000a00 */
[----:B------:R-:W-:-:S05]  /*18e0*/  LOP3.LUT R10, RZ, R24, RZ, 0x33, !PT ;  /* 0x00000018ff0a7212 */ /* 0x000fca00078e33ff */
[----:B------:R-:W-:-:S04]  /*18f0*/  VIADD R11, R10, UR11 ;  /* 0x0000000b0a0b7c36 */ /* 0x000fc80008000000 */
[----:B0-----:R-:W-:-:S05]  /*1900*/  IMAD.WIDE R22, R11, 0x8, R22 ;  /* 0x000000080b167825 */ /* 0x001fca00078e0216 */
[----:B------:R-:W2:Y:S04]  /*1910*/  LDG.E.64 R18, desc[UR12][R22.64] ;  /* 0x0000000c16127981 */ /* 0x000ea8000c1e1b00 */
[----:B------:R-:W3:Y:S04]  /*1920*/  LDG.E.64 R14, desc[UR12][R22.64+-0x8] ;  /* 0xfffff80c160e7981 */ /* 0x000ee8000c1e1b00 */
[----:B------:R-:W4:Y:S04]  /*1930*/  LDG.E.64 R12, desc[UR12][R22.64+-0x10] ;  /* 0xfffff00c160c7981 */ /* 0x000f28000c1e1b00 */
[----:B------:R-:W5:Y:S01]  /*1940*/  LDG.E.64 R10, desc[UR12][R22.64+-0x18] ;  /* 0xffffe80c160a7981 */ /* 0x000f62000c1e1b00 */
[----:B------:R-:W0:Y:S01]  /*1950*/  S2UR UR14, SR_CgaCtaId ;  /* 0x00000000000e79c3 */ /* 0x000e220000008800 */
[----:B------:R-:W-:Y:S01]  /*1960*/  UMOV UR7, 0x400 ;  /* 0x0000040000077882 */ /* 0x000fe20000000000 */
[----:B------:R-:W1:Y:S01]  /*1970*/  S2R R16, SR_TID.Y ;  /* 0x0000000000107919 */ /* 0x000e620000002200 */
[----:B0-----:R-:W-:Y:S01]  /*1980*/  ULEA UR7, UR14, UR7, 0x18 ;  /* 0x000000070e077291 */ /* 0x001fe2000f8ec0ff */
[----:B-1----:R-:W-:-:S05]  /*1990*/  IADD3 R16, PT, PT, R16, UR6, RZ ;  /* 0x0000000610107c10 */ /* 0x002fca000fffe0ff */
[----:B------:R-:W-:-:S05]  /*19a0*/  IMAD R17, R4, R16, R27 ;  /* 0x0000001004117224 */ /* 0x000fca00078e021b */
[----:B------:R-:W-:-:S04]  /*19b0*/  IADD3 R26, PT, PT, R17, R24, RZ ;  /* 0x00000018111a7210 */ /* 0x000fc80007ffe0ff */
[----:B------:R-:W-:-:S05]  /*19c0*/  LEA R26, R26, UR7, 0x3 ;  /* 0x000000071a1a7c11 */ /* 0x000fca000f8e18ff */
[----:B------:R-:W2:Y:S04]  /*19d0*/  LDS.64 R16, [R26] ;  /* 0x000000001a107984 */ /* 0x000ea80000000a00 */
[----:B------:R-:W-:Y:S01]  /*19e0*/  LDS.64 R28, [R26+0x38] ;  /* 0x000038001a1c7984 */ /* 0x000fe20000000a00 */
[----:B--2---:R-:W-:-:S03]  /*19f0*/  DFMA R16, R18, R16, R20 ;  /* 0x000000101210722b */ /* 0x004fc60000000014 */
[----:B------:R-:W3:Y:S04]  /*1a00*/  LDS.64 R18, [R26+0x8] ;  /* 0x000008001a127984 */ /* 0x000ee80000000a00 */
[----:B------:R-:W2:Y:S01]  /*1a10*/  LDG.E.64 R20, desc[UR12][R22.64+-0x38] ;  /* 0xffffc80c16147981 */ /* 0x000ea2000c1e1b00 */
[----:B---3--:R-:W-:-:S03]  /*1a20*/  DFMA R18, R14, R18, R16 ;  /* 0x000000120e12722b */ /* 0x008fc60000000010 */
[----:B------:R-:W4:Y:S04]  /*1a30*/  LDS.64 R16, [R26+0x10] ;  /* 0x000010001a107984 */ /* 0x000f280000000a00 */
[----:B------:R-:W3:Y:S01]  /*1a40*/  LDG.E.64 R14, desc[UR12][R22.64+-0x20] ;  /* 0xffffe00c160e7981 */ /* 0x000ee2000c1e1b00 */
[----:B----4-:R-:W-:-:S03]  /*1a50*/  DFMA R16, R12, R16, R18 ;  /* 0x000000100c10722b */ /* 0x010fc60000000012 */
[----:B------:R-:W5:Y:S04]  /*1a60*/  LDS.64 R18, [R26+0x18] ;  /* 0x000018001a127984 */ /* 0x000f680000000a00 */
[----:B------:R-:W4:Y:S01]  /*1a70*/  LDG.E.64 R12, desc[UR12][R22.64+-0x28] ;  /* 0xffffd80c160c7981 */ /* 0x000f22000c1e1b00 */
[----:B-----5:R-:W-:-:S03]  /*1a80*/  DFMA R18, R10, R18, R16 ;  /* 0x000000120a12722b */ /* 0x020fc60000000010 */
[----:B------:R-:W5:Y:S04]  /*1a90*/  LDG.E.64 R10, desc[UR12][R22.64+-0x30] ;  /* 0xffffd00c160a7981 */ /* 0x000f68000c1e1b00 */
[----:B------:R-:W3:Y:S01]  /*1aa0*/  LDS.64 R16, [R26+0x20] ;  /* 0x000020001a107984 */ /* 0x000ee20000000a00 */
[----:B------:R-:W-:Y:S01]  /*1ab0*/  VIADD R24, R24, 0x8 ;  /* 0x0000000818187836 */ /* 0x000fe20000000000 */
[----:B---3--:R-:W-:Y:S02]  /*1ac0*/  DFMA R18, R14, R16, R18 ;  /* 0x000000100e12722b */ /* 0x008fe40000000012 */
[----:B------:R-:W4:Y:S04]  /*1ad0*/  LDS.64 R16, [R26+0x28] ;  /* 0x000028001a107984 */ /* 0x000f280000000a00 */
[----:B------:R-:W5:Y:S02]  /*1ae0*/  LDS.64 R14, [R26+0x30] ;  /* 0x000030001a0e7984 */ /* 0x000f640000000a00 */
[----:B----4-:R-:W-:-:S08]  /*1af0*/  DFMA R12, R12, R16, R18 ;  /* 0x000000100c0c722b */ /* 0x010fd00000000012 */
[----:B-----5:R-:W-:-:S08]  /*1b00*/  DFMA R10, R10, R14, R12 ;  /* 0x0000000e0a0a722b */ /* 0x020fd0000000000c */
[----:B--2---:R-:W-:-:S11]  /*1b10*/  DFMA R20, R20, R28, R10 ;  /* 0x0000001c1414722b */ /* 0x004fd6000000000a */
.L_x_20:
[----:B------:R-:W-:Y:S05]  /*1b20*/  @!P1 BRA `(.L_x_19) ;  /* 0x0000000000d89947 */ /* 0x000fea0003800000 */
[----:B------:R-:W-:Y:S02]  /*1b30*/  IADD3 R10, PT, PT, R0, -0x1, RZ ;  /* 0xffffffff000a7810 */ /* 0x000fe40007ffe0ff */
[----:B------:R-:W-:Y:S02]  /*1b40*/  ISETP.NE.AND P2, PT, R6, RZ, PT ;  /* 0x000000ff0600720c */ /* 0x000fe40003f45270 */
[----:B------:R-:W-:-:S13]  /*1b50*/  ISETP.GE.U32.AND P1, PT, R10, 0x3, PT ;  /* 0x000000030a00780c */ /* 0x000fda0003f26070 */
[----:B------:R-:W-:Y:S05]  /*1b60*/  @!P1 BRA `(.L_x_21) ;  /* 0x0000000000649947 */ /* 0x000fea0003800000 */
[----:B------:R-:W0:Y:S01]  /*1b70*/  LDC.64 R18, c[0x0][0x3a0] ;  /* 0x0000e800ff127b82 */ /* 0x000e220000000a00 */
[----:B------:R-:W-:-:S04]  /*1b80*/  LOP3.LUT R10, RZ, R24, RZ, 0x33, !PT ;  /* 0x00000018ff0a7212 */ /* 0x000fc800078e33ff */
[----:B------:R-:W-:-:S05]  /*1b90*/  IADD3 R11, PT, PT, R10, UR11, RZ ;  /* 0x0000000b0a0b7c10 */ /* 0x000fca000fffe0ff */
[----:B0-----:R-:W-:-:S05]  /*1ba0*/  IMAD.WIDE R18, R11, 0x8, R18 ;  /* 0x000000080b127825 */ /* 0x001fca00078e0212 */
[----:B------:R-:W2:Y:S04]  /*1bb0*/  LDG.E.64 R16, desc[UR12][R18.64] ;  /* 0x0000000c12107981 */ /* 0x000ea8000c1e1b00 */
[----:B------:R-:W3:Y:S04]  /*1bc0*/  LDG.E.64 R14, desc[UR12][R18.64+-0x8] ;  /* 0xfffff80c120e7981 */ /* 0x000ee8000c1e1b00 */
[----:B------:R-:W4:Y:S04]  /*1bd0*/  LDG.E.64 R10, desc[UR12][R18.64+-0x10] ;  /* 0xfffff00c120a7981 */ /* 0x000f28000c1e1b00 */
[----:B------:R0:W5:Y:S01]  /*1be0*/  LDG.E.64 R12, desc[UR12][R18.64+-0x18] ;  /* 0xffffe80c120c7981 */ /* 0x000162000c1e1b00 */
[----:B------:R-:W1:Y:S01]  /*1bf0*/  S2UR UR14, SR_CgaCtaId ;  /* 0x00000000000e79c3 */ /* 0x000e620000008800 */
[----:B------:R-:W-:Y:S01]  /*1c00*/  UMOV UR7, 0x400 ;  /* 0x0000040000077882 */ /* 0x000fe20000000000 */
[----:B------:R-:W0:Y:S01]  /*1c10*/  S2R R22, SR_TID.Y ;  /* 0x0000000000167919 */ /* 0x000e220000002200 */
[----:B-1----:R-:W-:Y:S01]  /*1c20*/  ULEA UR7, UR14, UR7, 0x18 ;  /* 0x000000070e077291 */ /* 0x002fe2000f8ec0ff */
[----:B0-----:R-:W-:-:S04]  /*1c30*/  VIADD R22, R22, UR6 ;  /* 0x0000000616167c36 */ /* 0x001fc80008000000 */
[----:B------:R-:W-:-:S05]  /*1c40*/  IMAD R23, R4, R22, R27 ;  /* 0x0000001604177224 */ /* 0x000fca00078e021b */
[----:B------:R-:W-:Y:S02]  /*1c50*/  IADD3 R26, PT, PT, R23, R24, RZ ;  /* 0x00000018171a7210 */ /* 0x000fe40007ffe0ff */
[----:B------:R-:W-:Y:S02]  /*1c60*/  IADD3 R24, PT, PT, R24, 0x4, RZ ;  /* 0x0000000418187810 */ /* 0x000fe40007ffe0ff */
[----:B------:R-:W-:-:S05]  /*1c70*/  LEA R26, R26, UR7, 0x3 ;  /* 0x000000071a1a7c11 */ /* 0x000fca000f8e18ff */
[----:B------:R-:W2:Y:S04]  /*1c80*/  LDS.64 R22, [R26] ;  /* 0x000000001a167984 */ /* 0x000ea80000000a00 */
[----:B------:R-:W3:Y:S01]  /*1c90*/  LDS.64 R18, [R26+0x8] ;  /* 0x000008001a127984 */ /* 0x000ee20000000a00 */
[----:B--2---:R-:W-:-:S03]  /*1ca0*/  DFMA R22, R16, R22, R20 ;  /* 0x000000161016722b */ /* 0x004fc60000000014 */
[----:B------:R-:W4:Y:S04]  /*1cb0*/  LDS.64 R16, [R26+0x10] ;  /* 0x000010001a107984 */ /* 0x000f280000000a00 */
[----:B------:R-:W5:Y:S01]  /*1cc0*/  LDS.64 R20, [R26+0x18] ;  /* 0x000018001a147984 */ /* 0x000f620000000a00 */
[----:B---3--:R-:W-:-:S08]  /*1cd0*/  DFMA R14, R14, R18, R22 ;  /* 0x000000120e0e722b */ /* 0x008fd00000000016 */
[----:B----4-:R-:W-:-:S08]  /*1ce0*/  DFMA R10, R10, R16, R14 ;  /* 0x000000100a0a722b */ /* 0x010fd0000000000e */
[----:B-----5:R-:W-:-:S11]  /*1cf0*/  DFMA R20, R12, R20, R10 ;  /* 0x000000140c14722b */ /* 0x020fd6000000000a */
.L_x_21:
[----:B------:R-:W-:Y:S05]  /*1d00*/  @!P2 BRA `(.L_x_19) ;  /* 0x000000000060a947 */ /* 0x000fea0003800000 */
[----:B------:R-:W0:Y:S01]  /*1d10*/  LDC.64 R18, c[0x0][0x3a0] ;  /* 0x0000e800ff127b82 */ /* 0x000e220000000a00 */
[----:B------:R-:W-:-:S05]  /*1d20*/  LOP3.LUT R10, RZ, R24, RZ, 0x33, !PT ;  /* 0x00000018ff0a7212 */ /* 0x000fca00078e33ff */
[----:B------:R-:W-:-:S04]  /*1d30*/  VIADD R11, R10, UR11 ;  /* 0x0000000b0a0b7c36 */ /* 0x000fc80008000000 */
[----:B0-----:R-:W-:-:S05]  /*1d40*/  IMAD.WIDE R18, R11, 0x8, R18 ;  /* 0x000000080b127825 */ /* 0x001fca00078e0212 */
[----:B------:R-:W2:Y:S01]  /*1d50*/  LDG.E.64 R10, desc[UR12][R18.64] ;  /* 0x0000000c120a7981 */ /* 0x000ea2000c1e1b00 */
[----:B------:R-:W0:Y:S01]  /*1d60*/  S2UR UR11, SR_CgaCtaId ;  /* 0x00000000000b79c3 */ /* 0x000e220000008800 */
[----:B------:R-:W-:Y:S01]  /*1d70*/  UMOV UR7, 0x400 ;  /* 0x0000040000077882 */ /* 0x000fe20000000000 */
[----:B------:R-:W-:Y:S01]  /*1d80*/  ISETP.NE.AND P1, PT, R6, 0x1, PT ;  /* 0x000000010600780c */ /* 0x000fe20003f25270 */
[----:B------:R-:W1:Y:S01]  /*1d90*/  S2R R12, SR_TID.Y ;  /* 0x00000000000c7919 */ /* 0x000e620000002200 */
[----:B0-----:R-:W-:Y:S01]  /*1da0*/  ULEA UR7, UR11, UR7, 0x18 ;  /* 0x000000070b077291 */ /* 0x001fe2000f8ec0ff */
[----:B-1----:R-:W-:-:S05]  /*1db0*/  IADD3 R12, PT, PT, R12, UR6, RZ ;  /* 0x000000060c0c7c10 */ /* 0x002fca000fffe0ff */
[----:B------:R-:W-:-:S05]  /*1dc0*/  IMAD R13, R4, R12, R27 ;  /* 0x0000000c040d7224 */ /* 0x000fca00078e021b */
[----:B------:R-:W-:-:S04]  /*1dd0*/  IADD3 R12, PT, PT, R13, R24, RZ ;  /* 0x000000180d0c7210 */ /* 0x000fc80007ffe0ff */
[----:B------:R-:W-:-:S05]  /*1de0*/  LEA R22, R12, UR7, 0x3 ;  /* 0x000000070c167c11 */ /* 0x000fca000f8e18ff */
[----:B------:R-:W2:Y:S02]  /*1df0*/  LDS.64 R12, [R22] ;  /* 0x00000000160c7984 */ /* 0x000ea40000000a00 */
[----:B--2---:R-:W-:Y:S01]  /*1e00*/  DFMA R20, R10, R12, R20 ;  /* 0x0000000c0a14722b */ /* 0x004fe20000000014 */
[----:B------:R-:W-:Y:S10]  /*1e10*/  @!P1 BRA `(.L_x_19) ;  /* 0x00000000001c9947 */ /* 0x000ff40003800000 */
[----:B------:R-:W-:Y:S01]  /*1e20*/  ISETP.NE.AND P1, PT, R6, 0x2, PT ;  /* 0x000000020600780c */ /* 0x000fe20003f25270 */
[----:B------:R-:W2:Y:S04]  /*1e30*/  LDG.E.64 R16, desc[UR12][R18.64+-0x8] ;  /* 0xfffff80c12107981 */ /* 0x000ea8000c1e1b00 */
[----:B------:R-:W2:Y:S08]  /*1e40*/  LDS.64 R14, [R22+0x8] ;  /* 0x00000800160e7984 */ /* 0x000eb00000000a00 */
[----:B------:R-:W3:Y:S04]  /*1e50*/  @P1 LDG.E.64 R10, desc[UR12][R18.64+-0x10] ;  /* 0xfffff00c120a1981 */ /* 0x000ee8000c1e1b00 */
[----:B------:R-:W3:Y:S01]  /*1e60*/  @P1 LDS.64 R12, [R22+0x10] ;  /* 0x00001000160c1984 */ /* 0x000ee20000000a00 */
[----:B--2---:R-:W-:-:S08]  /*1e70*/  DFMA R20, R16, R14, R20 ;  /* 0x0000000e1014722b */ /* 0x004fd00000000014 */
[----:B---3--:R-:W-:-:S11]  /*1e80*/  @P1 DFMA R20, R10, R12, R20 ;  /* 0x0000000c0a14122b */ /* 0x008fd60000000014 */
.L_x_19:
[----:B------:R-:W0:Y:S01]  /*1e90*/  LDCU UR7, c[0x0][0x390] ;  /* 0x00007200ff0777ac */ /* 0x000e220008000800 */
[----:B------:R-:W-:-:S04]  /*1ea0*/  UIADD3 UR6, UPT, UPT, UR6, 0x1, URZ ;  /* 0x0000000106067890 */ /* 0x000fc8000fffe0ff */
[----:B0-----:R-:W-:-:S09]  /*1eb0*/  UISETP.NE.AND UP1, UPT, UR6, UR7, UPT ;  /* 0x000000070600728c */ /* 0x001fd2000bf25270 */
[----:B------:R-:W-:Y:S05]  /*1ec0*/  BRA.U UP1, `(.L_x_22) ;  /* 0xfffffff501447547 */ /* 0x000fea000b83ffff */
[----:B------:R-:W-:Y:S05]  /*1ed0*/  BRA.U UP0, `(.L_x_23) ;  /* 0xfffffff5000c7547 */ /* 0x000fea000b83ffff */
[----:B------:R-:W0:Y:S08]  /*1ee0*/  @!P0 LDC.64 R12, c[0x0][0x388] ;  /* 0x0000e200ff0c8b82 */ /* 0x000e300000000a00 */
[----:B------:R-:W1:Y:S08]  /*1ef0*/  LDC R14, c[0x0][0x384] ;  /* 0x0000e100ff0e7b82 */ /* 0x000e700000000800 */
[----:B------:R-:W2:Y:S01]  /*1f00*/  @!P0 LDC.64 R10, c[0x0][0x3a8] ;  /* 0x0000ea00ff0a8b82 */ /* 0x000ea20000000a00 */
[----:B0-----:R-:W-:Y:S01]  /*1f10*/  @!P0 IMAD R12, R12, UR4, R9 ;  /* 0x000000040c0c8c24 */ /* 0x001fe2000f8e0209 */
[----:B------:R-:W-:-:S03]  /*1f20*/  UIADD3 UR4, UPT, UPT, UR4, 0x1, URZ ;  /* 0x0000000104047890 */ /* 0x000fc6000fffe0ff */
[----:B------:R-:W-:-:S03]  /*1f30*/  @!P0 IMAD R13, R12, R13, R2 ;  /* 0x0000000d0c0d8224 */ /* 0x000fc600078e0202 */
[----:B-1----:R-:W-:Y:S01]  /*1f40*/  ISETP.NE.AND P1, PT, R14, UR4, PT ;  /* 0x000000040e007c0c */ /* 0x002fe2000bf25270 */
[----:B--2---:R-:W-:-:S05]  /*1f50*/  @!P0 IMAD.WIDE R10, R13, 0x8, R10 ;  /* 0x000000080d0a8825 */ /* 0x004fca00078e020a */
[----:B------:R0:W-:Y:S07]  /*1f60*/  @!P0 STG.E.64 desc[UR12][R10.64], R20 ;  /* 0x000000140a008986 */ /* 0x0001ee000c101b0c */
[----:B------:R-:W-:Y:S05]  /*1f70*/  @!P1 EXIT ;  /* 0x000000000000994d */ /* 0x000fea0003800000 */
[----:B------:R-:W-:Y:S05]  /*1f80*/  BRA `(.L_x_24) ;  /* 0xfffffff000d87947 */ /* 0x000fea000383ffff */
.L_x_16:
[C---:B------:R-:W-:Y:S01]  /*1f90*/  ISETP.GE.U32.AND P1, PT, R6.reuse, 0x4, PT ;  /* 0x000000040600780c */ /* 0x040fe20003f26070 */
[----:B------:R-:W-:Y:S01]  /*1fa0*/  IMAD.MOV.U32 R0, RZ, RZ, RZ ;  /* 0x000000ffff007224 */ /* 0x000fe200078e00ff */
[----:B------:R-:W-:-:S11]  /*1fb0*/  LOP3.LUT R8, R6, 0x3, RZ, 0xc0, !PT ;  /* 0x0000000306087812 */ /* 0x000fd600078ec0ff */
[----:B------:R-:W-:Y:S05]  /*1fc0*/  @!P1 BRA `(.L_x_25) ;  /* 0x0000000000649947 */ /* 0x000fea0003800000 */
[----:B------:R-:W0:Y:S01]  /*1fd0*/  LDC.64 R4, c[0x0][0x3a8] ;  /* 0x0000ea00ff047b82 */ /* 0x000e220000000a00 */
[----:B------:R-:W-:Y:S02]  /*1fe0*/  LOP3.LUT R0, R6, 0x7ffffffc, RZ, 0xc0, !PT ;  /* 0x7ffffffc06007812 */ /* 0x000fe400078ec0ff */
[----:B------:R-:W-:-:S07]  /*1ff0*/  MOV R3, RZ ;  /* 0x000000ff00037202 */ /* 0x000fce0000000f00 */
.L_x_28:
[----:B------:R-:W-:Y:S04]  /*2000*/  BSSY.RECONVERGENT B0, `(.L_x_26) ;  /* 0x0000012000007945 */ /* 0x000fe80003800200 */
[----:B----4-:R-:W-:Y:S05]  /*2010*/  @P0 BRA `(.L_x_27) ;  /* 0x0000000000400947 */ /* 0x010fea0003800000 */
[----:B------:R-:W-:-:S05]  /*2020*/  IMAD R7, R3, UR16, R9 ;  /* 0x0000001003077c24 */ /* 0x000fca000f8e0209 */
[C---:B------:R-:W-:Y:S01]  /*2030*/  IADD3 R11, PT, PT, R7.reuse, UR16, RZ ;  /* 0x00000010070b7c10 */ /* 0x040fe2000fffe0ff */
[----:B------:R-:W-:-:S04]  /*2040*/  IMAD R7, R7, UR17, R2 ;  /* 0x0000001107077c24 */ /* 0x000fc8000f8e0202 */
[C---:B--2---:R-:W-:Y:S02]  /*2050*/  VIADD R13, R11.reuse, UR16 ;  /* 0x000000100b0d7c36 */ /* 0x044fe40008000000 */
[----:B------:R-:W-:Y:S02]  /*2060*/  IMAD R11, R11, UR17, R2 ;  /* 0x000000110b0b7c24 */ /* 0x000fe4000f8e0202 */
[----:B0-----:R-:W-:Y:S01]  /*2070*/  IMAD.WIDE R6, R7, 0x8, R4 ;  /* 0x0000000807067825 */ /* 0x001fe200078e0204 */
[----:B-1----:R-:W-:-:S03]  /*2080*/  IADD3 R15, PT, PT, R13, UR16, RZ ;  /* 0x000000100d0f7c10 */ /* 0x002fc6000fffe0ff */
[--C-:B------:R-:W-:Y:S01]  /*2090*/  IMAD R13, R13, UR17, R2.reuse ;  /* 0x000000110d0d7c24 */ /* 0x100fe2000f8e0202 */
[----:B------:R4:W-:Y:S01]  /*20a0*/  STG.E.64 desc[UR12][R6.64], RZ ;  /* 0x000000ff06007986 */ /* 0x0009e2000c101b0c */
[----:B------:R-:W-:Y:S02]  /*20b0*/  IMAD R15, R15, UR17, R2 ;  /* 0x000000110f0f7c24 */ /* 0x000fe4000f8e0202 */
[----:B------:R-:W-:-:S04]  /*20c0*/  IMAD.WIDE R10, R11, 0x8, R4 ;  /* 0x000000080b0a7825 */ /* 0x000fc800078e0204 */
[--C-:B---3--:R-:W-:Y:S01]  /*20d0*/  IMAD.WIDE R12, R13, 0x8, R4.reuse ;  /* 0x000000080d0c7825 */ /* 0x108fe200078e0204 */
[----:B------:R4:W-:Y:S03]  /*20e0*/  STG.E.64 desc[UR12][R10.64], RZ ;  /* 0x000000ff0a007986 */ /* 0x0009e6000c101b0c */
[----:B------:R-:W-:Y:S01]  /*20f0*/  IMAD.WIDE R14, R15, 0x8, R4 ;  /* 0x000000080f0e7825 */ /* 0x000fe200078e0204 */
[----:B------:R4:W-:Y:S04]  /*2100*/  STG.E.64 desc[UR12][R12.64], RZ ;  /* 0x000000ff0c007986 */ /* 0x0009e8000c101b0c */
[----:B------:R4:W-:Y:S02]  /*2110*/  STG.E.64 desc[UR12][R14.64], RZ ;  /* 0x000000ff0e007986 */ /* 0x0009e4000c101b0c */
.L_x_27:
[----:B-1----:R-:W-:Y:S05]  /*2120*/  BSYNC.RECONVERGENT B0 ;  /* 0x0000000000007941 */ /* 0x002fea0003800200 */
.L_x_26:
[----:B------:R-:W-:-:S04]  /*2130*/  IADD3 R3, PT, PT, R3, 0x4, RZ ;  /* 0x0000000403037810 */ /* 0x000fc80007ffe0ff */
[----:B------:R-:W-:-:S13]  /*2140*/  ISETP.NE.AND P1, PT, R3, R0, PT ;  /* 0x000000000300720c */ /* 0x000fda0003f25270 */
[----:B------:R-:W-:Y:S05]  /*2150*/  @P1 BRA `(.L_x_28) ;  /* 0xfffffffc00a81947 */ /* 0x000fea000383ffff */
.L_x_25:
[----:B------:R-:W-:-:S13]  /*2160*/  ISETP.NE.AND P1, PT, R8, RZ, PT ;  /* 0x000000ff0800720c */ /* 0x000fda0003f25270 */
[----:B-1----:R-:W-:Y:S05]  /*2170*/  @!P1 EXIT ;  /* 0x000000000000994d */ /* 0x002fea0003800000 */
[----:B------:R-:W-:-:S13]  /*2180*/  ISETP.NE.AND P1, PT, R8, 0x1, PT ;  /* 0x000000010800780c */ /* 0x000fda0003f25270 */
[----:B------:R-:W-:Y:S05]  /*2190*/  @!P1 BRA `(.L_x_29) ;  /* 0x0000000000389947 */ /* 0x000fea0003800000 */
[----:B------:R-:W-:Y:S04]  /*21a0*/  BSSY.RECONVERGENT B0, `(.L_x_30) ;  /* 0x000000c000007945 */ /* 0x000fe80003800200 */
[----:B------:R-:W-:Y:S05]  /*21b0*/  @P0 BRA `(.L_x_31) ;  /* 0x0000000000280947 */ /* 0x000fea0003800000 */
[----:B------:R-:W1:Y:S01]  /*21c0*/  LDCU.64 UR4, c[0x0][0x388] ;  /* 0x00007100ff0477ac */ /* 0x000e620008000a00 */
[----:B----4-:R-:W4:Y:S01]  /*21d0*/  LDC.64 R6, c[0x0][0x3a8] ;  /* 0x0000ea00ff067b82 */ /* 0x010f220000000a00 */
[----:B-1----:R-:W-:-:S04]  /*21e0*/  IMAD R3, R0, UR4, R9 ;  /* 0x0000000400037c24 */ /* 0x002fc8000f8e0209 */
[C---:B------:R-:W-:Y:S02]  /*21f0*/  VIADD R11, R3.reuse, UR4 ;  /* 0x00000004030b7c36 */ /* 0x040fe40008000000 */
[--C-:B0-----:R-:W-:Y:S02]  /*2200*/  IMAD R5, R3, UR5, R2.reuse ;  /* 0x0000000503057c24 */ /* 0x101fe4000f8e0202 */
[----:B------:R-:W-:Y:S02]  /*2210*/  IMAD R11, R11, UR5, R2 ;  /* 0x000000050b0b7c24 */ /* 0x000fe4000f8e0202 */
[----:B----4-:R-:W-:-:S04]  /*2220*/  IMAD.WIDE R4, R5, 0x8, R6 ;  /* 0x0000000805047825 */ /* 0x010fc800078e0206 */
[----:B------:R-:W-:Y:S01]  /*2230*/  IMAD.WIDE R6, R11, 0x8, R6 ;  /* 0x000000080b067825 */ /* 0x000fe200078e0206 */
[----:B------:R1:W-:Y:S04]  /*2240*/  STG.E.64 desc[UR12][R4.64], RZ ;  /* 0x000000ff04007986 */ /* 0x0003e8000c101b0c */
[----:B------:R1:W-:Y:S02]  /*2250*/  STG.E.64 desc[UR12][R6.64], RZ ;  /* 0x000000ff06007986 */ /* 0x0003e4000c101b0c */
.L_x_31:
[----:B------:R-:W-:Y:S05]  /*2260*/  BSYNC.RECONVERGENT B0 ;  /* 0x0000000000007941 */ /* 0x000fea0003800200 */
.L_x_30:
[----:B------:R-:W-:-:S07]  /*2270*/  IADD3 R0, PT, PT, R0, 0x2, RZ ;  /* 0x0000000200007810 */ /* 0x000fce0007ffe0ff */
.L_x_29:
[----:B------:R-:W5:Y:S02]  /*2280*/  LDC R3, c[0x0][0x384] ;  /* 0x0000e100ff037b82 */ /* 0x000f640000000800 */
[----:B-----5:R-:W-:-:S04]  /*2290*/  LOP3.LUT R3, R3, 0x1, RZ, 0xc0, !PT ;  /* 0x0000000103037812 */ /* 0x020fc800078ec0ff */
[----:B------:R-:W-:-:S13]  /*22a0*/  ISETP.NE.U32.OR P0, PT, R3, 0x1, P0 ;  /* 0x000000010300780c */ /* 0x000fda0000705470 */
[----:B------:R-:W-:Y:S05]  /*22b0*/  @P0 EXIT ;  /* 0x000000000000094d */ /* 0x000fea0003800000 */
[----:B------:R-:W5:Y:S01]  /*22c0*/  LDCU.64 UR4, c[0x0][0x388] ;  /* 0x00007100ff0477ac */ /* 0x000f620008000a00 */
[----:B01----:R-:W0:Y:S01]  /*22d0*/  LDC.64 R4, c[0x0][0x3a8] ;  /* 0x0000ea00ff047b82 */ /* 0x003e220000000a00 */
[----:B-----5:R-:W-:-:S04]  /*22e0*/  IMAD R9, R0, UR4, R9 ;  /* 0x0000000400097c24 */ /* 0x020fc8000f8e0209 */
[----:B------:R-:W-:-:S04]  /*22f0*/  IMAD R3, R9, UR5, R2 ;  /* 0x0000000509037c24 */ /* 0x000fc8000f8e0202 */
[----:B0-----:R-:W-:-:S05]  /*2300*/  IMAD.WIDE R2, R3, 0x8, R4 ;  /* 0x0000000803027825 */ /* 0x001fca00078e0204 */
[----:B------:R-:W-:Y:S01]  /*2310*/  STG.E.64 desc[UR12][R2.64], RZ ;  /* 0x000000ff02007986 */ /* 0x000fe2000c101b0c */
[----:B------:R-:W-:Y:S05]  /*2320*/  EXIT ;  /* 0x000000000000794d */ /* 0x000fea0003800000 */
.L_x_15:
[C---:B------:R-:W-:Y:S01]  /*2330*/  ISETP.GE.U32.AND P1, PT, R6.reuse, 0x4, PT ;  /* 0x000000040600780c */ /* 0x040fe20003f26070 */
[----:B------:R-:W-:Y:S01]  /*2340*/  HFMA2 R0, -RZ, RZ, 0, 0 ;  /* 0x00000000ff007431 */ /* 0x000fe200000001ff */
[----:B------:R-:W-:-:S11]  /*2350*/  LOP3.LUT R8, R6, 0x3, RZ, 0xc0, !PT ;  /* 0x0000000306087812 */ /* 0x000fd600078ec0ff */
[----:B------:R-:W-:Y:S05]  /*2360*/  @!P1 BRA `(.L_x_32) ;  /* 0x0000000000649947 */ /* 0x000fea0003800000 */
[----:B------:R-:W0:Y:S01]  /*2370*/  LDC.64 R4, c[0x0][0x3a8] ;  /* 0x0000ea00ff047b82 */ /* 0x000e220000000a00 */
[----:B------:R-:W-:Y:S01]  /*2380*/  LOP3.LUT R0, R6, 0x7ffffffc, RZ, 0xc0, !PT ;  /* 0x7ffffffc06007812 */ /* 0x000fe200078ec0ff */
[----:B------:R-:W-:-:S07]  /*2390*/  IMAD.MOV.U32 R3, RZ, RZ, RZ ;  /* 0x000000ffff037224 */ /* 0x000fce00078e00ff */
.L_x_35:
[----:B------:R-:W-:Y:S04]  /*23a0*/  BSSY.RECONVERGENT B0, `(.L_x_33) ;  /* 0x0000012000007945 */ /* 0x000fe80003800200 */
[----:B----4-:R-:W-:Y:S05]  /*23b0*/  @P0 BRA `(.L_x_34) ;  /* 0x0000000000400947 */ /* 0x010fea0003800000 */
[----:B-1----:R-:W-:-:S05]  /*23c0*/  IMAD R7, R3, UR20, R9 ;  /* 0x0000001403077c24 */ /* 0x002fca000f8e0209 */
[C---:B------:R-:W-:Y:S01]  /*23d0*/  IADD3 R11, PT, PT, R7.reuse, UR20, RZ ;  /* 0x00000014070b7c10 */ /* 0x040fe2000fffe0ff */
[----:B------:R-:W-:-:S03]  /*23e0*/  IMAD R7, R7, UR21, R2 ;  /* 0x0000001507077c24 */ /* 0x000fc6000f8e0202 */
[C---:B--2---:R-:W-:Y:S01]  /*23f0*/  IADD3 R13, PT, PT, R11.reuse, UR20, RZ ;  /* 0x000000140b0d7c10 */ /* 0x044fe2000fffe0ff */
[----:B------:R-:W-:Y:S02]  /*2400*/  IMAD R11, R11, UR21, R2 ;  /* 0x000000150b0b7c24 */ /* 0x000fe4000f8e0202 */
[----:B0-----:R-:W-:-:S04]  /*2410*/  IMAD.WIDE R6, R7, 0x8, R4 ;  /* 0x0000000807067825 */ /* 0x001fc800078e0204 */
[C---:B------:R-:W-:Y:S01]  /*2420*/  VIADD R15, R13.reuse, UR20 ;  /* 0x000000140d0f7c36 */ /* 0x040fe20008000000 */
[----:B------:R4:W-:Y:S01]  /*2430*/  STG.E.64 desc[UR12][R6.64], RZ ;  /* 0x000000ff06007986 */ /* 0x0009e2000c101b0c */
[--C-:B------:R-:W-:Y:S02]  /*2440*/  IMAD R13, R13, UR21, R2.reuse ;  /* 0x000000150d0d7c24 */ /* 0x100fe4000f8e0202 */
[----:B------:R-:W-:Y:S02]  /*2450*/  IMAD R15, R15, UR21, R2 ;  /* 0x000000150f0f7c24 */ /* 0x000fe4000f8e0202 */
[----:B------:R-:W-:-:S04]  /*2460*/  IMAD.WIDE R10, R11, 0x8, R4 ;  /* 0x000000080b0a7825 */ /* 0x000fc800078e0204 */
[--C-:B---3--:R-:W-:Y:S01]  /*2470*/  IMAD.WIDE R12, R13, 0x8, R4.reuse ;  /* 0x000000080d0c7825 */ /* 0x108fe200078e0204 */
[----:B------:R4:W-:Y:S03]  /*2480*/  STG.E.64 desc[UR12][R10.64], RZ ;  /* 0x000000ff0a007986 */ /* 0x0009e6000c101b0c */
[----:B------:R-:W-:Y:S01]  /*2490*/  IMAD.WIDE R14, R15, 0x8, R4 ;  /* 0x000000080f0e7825 */ /* 0x000fe200078e0204 */
[----:B------:R4:W-:Y:S04]  /*24a0*/  STG.E.64 desc[UR12][R12.64], RZ ;  /* 0x000000ff0c007986 */ /* 0x0009e8000c101b0c */
[----:B------:R4:W-:Y:S02]  /*24b0*/  STG.E.64 desc[UR12][R14.64], RZ ;  /* 0x000000ff0e007986 */ /* 0x0009e4000c101b0c */
.L_x_34:
[----:B-1----:R-:W-:Y:S05]  /*24c0*/  BSYNC.RECONVERGENT B0 ;  /* 0x0000000000007941 */ /* 0x002fea0003800200 */
.L_x_33:
[----:B------:R-:W-:-:S04]  /*24d0*/  IADD3 R3, PT, PT, R3, 0x4, RZ ;  /* 0x0000000403037810 */ /* 0x000fc80007ffe0ff */
[----:B------:R-:W-:-:S13]  /*24e0*/  ISETP.NE.AND P1, PT, R3, R0, PT ;  /* 0x000000000300720c */ /* 0x000fda0003f25270 */
[----:B------:R-:W-:Y:S05]  /*24f0*/  @P1 BRA `(.L_x_35) ;  /* 0xfffffffc00a81947 */ /* 0x000fea000383ffff */
.L_x_32:
        /* <DEDUP_REMOVED lines=9> */
[C---:B0-----:R-:W-:Y:S01]  /*2590*/  IMAD R5, R3.reuse, UR5, R2 ;  /* 0x0000000503057c24 */ /* 0x041fe2000f8e0202 */
[----:B------:R-:W-:-:S03]  /*25a0*/  IADD3 R11, PT, PT, R3, UR4, RZ ;  /* 0x00000004030b7c10 */ /* 0x000fc6000fffe0ff */
[----:B----4-:R-:W-:-:S04]  /*25b0*/  IMAD.WIDE R4, R5, 0x8, R6 ;  /* 0x0000000805047825 */ /* 0x010fc800078e0206 */
[----:B------:R-:W-:Y:S01]  /*25c0*/  IMAD R11, R11, UR5, R2 ;  /* 0x000000050b0b7c24 */ /* 0x000fe2000f8e0202 */
[----:B------:R1:W-:Y:S03]  /*25d0*/  STG.E.64 desc[UR12][R4.64], RZ ;  /* 0x000000ff04007986 */ /* 0x0003e6000c101b0c */
[----:B------:R-:W-:-:S05]  /*25e0*/  IMAD.WIDE R6, R11, 0x8, R6 ;  /* 0x000000080b067825 */ /* 0x000fca00078e0206 */
[----:B------:R1:W-:Y:S02]  /*25f0*/  STG.E.64 desc[UR12][R6.64], RZ ;  /* 0x000000ff06007986 */ /* 0x0003e4000c101b0c */
.L_x_38:
[----:B------:R-:W-:Y:S05]  /*2600*/  BSYNC.RECONVERGENT B0 ;  /* 0x0000000000007941 */ /* 0x000fea0003800200 */
.L_x_37:
[----:B------:R-:W-:-:S07]  /*2610*/  VIADD R0, R0, 0x2 ;  /* 0x0000000200007836 */ /* 0x000fce0000000000 */
.L_x_36:
        /* <DEDUP_REMOVED lines=11> */
.L_x_14:
[C---:B------:R-:W-:Y:S02]  /*26d0*/  ISETP.GE.U32.AND P1, PT, R6.reuse, 0x4, PT ;  /* 0x000000040600780c */ /* 0x040fe40003f26070 */
[----:B------:R-:W-:Y:S02]  /*26e0*/  LOP3.LUT R8, R6, 0x3, RZ, 0xc0, !PT ;  /* 0x0000000306087812 */ /* 0x000fe400078ec0ff */
[----:B------:R-:W-:-:S09]  /*26f0*/  MOV R0, RZ ;  /* 0x000000ff00007202 */ /* 0x000fd20000000f00 */
[----:B------:R-:W-:Y:S05]  /*2700*/  @!P1 BRA `(.L_x_39) ;  /* 0x0000000000649947 */ /* 0x000fea0003800000 */
[----:B------:R-:W0:Y:S01]  /*2710*/  LDC.64 R4, c[0x0][0x3a8] ;  /* 0x0000ea00ff047b82 */ /* 0x000e220000000a00 */
[----:B------:R-:W-:Y:S01]  /*2720*/  HFMA2 R3, -RZ, RZ, 0, 0 ;  /* 0x00000000ff037431 */ /* 0x000fe200000001ff */
[----:B------:R-:W-:-:S07]  /*2730*/  LOP3.LUT R0, R6, 0x7ffffffc, RZ, 0xc0, !PT ;  /* 0x7ffffffc06007812 */ /* 0x000fce00078ec0ff */
.L_x_42:
[----:B------:R-:W-:Y:S04]  /*2740*/  BSSY.RECONVERGENT B0, `(.L_x_40) ;  /* 0x0000012000007945 */ /* 0x000fe80003800200 */
[----:B----4-:R-:W-:Y:S05]  /*2750*/  @P0 BRA `(.L_x_41) ;  /* 0x0000000000400947 */ /* 0x010fea0003800000 */
[----:B-1----:R-:W-:-:S04]  /*2760*/  IMAD R7, R3, UR18, R9 ;  /* 0x0000001203077c24 */ /* 0x002fc8000f8e0209 */
[C---:B------:R-:W-:Y:S02]  /*2770*/  VIADD R11, R7.reuse, UR18 ;  /* 0x00000012070b7c36 */ /* 0x040fe40008000000 */
[----:B------:R-:W-:-:S03]  /*2780*/  IMAD R7, R7, UR19, R2 ;  /* 0x0000001307077c24 */ /* 0x000fc6000f8e0202 */
[C---:B--2---:R-:W-:Y:S01]  /*2790*/  IADD3 R13, PT, PT, R11.reuse, UR18, RZ ;  /* 0x000000120b0d7c10 */ /* 0x044fe2000fffe0ff */
[----:B------:R-:W-:Y:S02]  /*27a0*/  IMAD R11, R11, UR19, R2 ;  /* 0x000000130b0b7c24 */ /* 0x000fe4000f8e0202 */
[----:B0-----:R-:W-:Y:S01]  /*27b0*/  IMAD.WIDE R6, R7, 0x8, R4 ;  /* 0x0000000807067825 */ /* 0x001fe200078e0204 */
[----:B------:R-:W-:-:S03]  /*27c0*/  IADD3 R15, PT, PT, R13, UR18, RZ ;  /* 0x000000120d0f7c10 */ /* 0x000fc6000fffe0ff */
        /* <DEDUP_REMOVED lines=9> */
.L_x_41:
[----:B-1----:R-:W-:Y:S05]  /*2860*/  BSYNC.RECONVERGENT B0 ;  /* 0x0000000000007941 */ /* 0x002fea0003800200 */
.L_x_40:
[----:B------:R-:W-:-:S05]  /*2870*/  VIADD R3, R3, 0x4 ;  /* 0x0000000403037836 */ /* 0x000fca0000000000 */
[----:B------:R-:W-:-:S13]  /*2880*/  ISETP.NE.AND P1, PT, R3, R0, PT ;  /* 0x000000000300720c */ /* 0x000fda0003f25270 */
[----:B------:R-:W-:Y:S05]  /*2890*/  @P1 BRA `(.L_x_42) ;  /* 0xfffffffc00a81947 */ /* 0x000fea000383ffff */
.L_x_39:
        /* <DEDUP_REMOVED lines=16> */
.L_x_45:
[----:B------:R-:W-:Y:S05]  /*29a0*/  BSYNC.RECONVERGENT B0 ;  /* 0x0000000000007941 */ /* 0x000fea0003800200 */
.L_x_44:
[----:B------:R-:W-:-:S07]  /*29b0*/  IADD3 R0, PT, PT, R0, 0x2, RZ ;  /* 0x0000000200007810 */ /* 0x000fce0007ffe0ff */
.L_x_43:
        /* <DEDUP_REMOVED lines=11> */
.L_x_46:
[----:B------:R-:W-:-:S00]  /*2a70*/  BRA `(.L_x_46) ;  /* 0xfffffffc00fc7947 */ /* 0x000fc0000383ffff */
[----:B------:R-:W-:-:S00]  /*2a80*/  NOP ;  /* 0x0000000000007918 */ /* 0x000fc00000000000 */
[----:B------:R-:W-:-:S00]  /*2a90*/  NOP ;  /* 0x0000000000007918 */ /* 0x000fc00000000000 */
[----:B------:R-:W-:-:S00]  /*2aa0*/  NOP ;  /* 0x0000000000007918 */ /* 0x000fc00000000000 */
[----:B------:R-:W-:-:S00]  /*2ab0*/  NOP ;  /* 0x0000000000007918 */ /* 0x000fc00000000000 */
[----:B------:R-:W-:-:S00]  /*2ac0*/  NOP ;  /* 0x0000000000007918 */ /* 0x000fc00000000000 */
[----:B------:R-:W-:-:S00]  /*2ad0*/  NOP ;  /* 0x0000000000007918 */ /* 0x000fc00000000000 */
[----:B------:R-:W-:-:S00]  /*2ae0*/  NOP ;  /* 0x0000000000007918 */ /* 0x000fc00000000000 */
[----:B------:R-:W-:-:S00]  /*2af0*/  NOP ;  /* 0x0000000000007918 */ /* 0x000fc00000000000 */
.L_x_47:


//--------------------- .nv.shared._Z19convolution2DKerneliiiiiiPdS_S_ --------------------------
	.section	.nv.shared._Z19convolution2DKerneliiiiiiPdS_S_,"aw",@nobits
	.sectionflags	@""
	.align	16
	.zero		1024


//--------------------- .nv.shared.reserved.0     --------------------------
	.section	.nv.shared.reserved.0,"aw",@nobits
	.weak		__nv_reservedSMEM_offset_0_alias
	.size		__nv_reservedSMEM_offset_0_alias, 0, 64
	.other		__nv_reservedSMEM_offset_0_alias,@"STO_CUDA_RESERVED_SHARED STV_DEFAULT"
__nv_reservedSMEM_offset_0_alias:
	.zero		0
	.zero		64


//--------------------- .nv.constant0._Z19convolution2DKerneliiiiiiPdS_S_ --------------------------
	.section	.nv.constant0._Z19convolution2DKerneliiiiiiPdS_S_,"a",@progbits
	.sectionflags	@""
	.align	4
.nv.constant0._Z19convolution2DKerneliiiiiiPdS_S_:
	.zero		944


//--------------------- SYMBOLS --------------------------

	.type		.nv.reservedSmem.offset0,@object
	.size		.nv.reservedSmem.offset0,0x4
	.type		.nv.reservedSmem.cap,@object
	.size		.nv.reservedSmem.cap,0x4
